	.headerflags	@"EF_CUDA_TEXMODE_UNIFIED EF_CUDA_64BIT_ADDRESS EF_CUDA_SM86 EF_CUDA_VIRTUAL_SM(EF_CUDA_SM86)"
	.elftype	@"ET_EXEC"


//--------------------- .nv.info                  --------------------------
	.section	.nv.info,"",@"SHT_CUDA_INFO"
	.align	4


	//----- nvinfo : EIATTR_REGCOUNT
	.align		4
        /*0000*/ 	.byte	0x04, 0x2f
        /*0002*/ 	.short	(.L_3 - .L_2)
	.align		4
.L_2:
        /*0004*/ 	.word	index@(l2norm_fwd_kernel)
        /*0008*/ 	.word	0x0000007f


	//----- nvinfo : EIATTR_MAX_STACK_SIZE
	.align		4
.L_3:
        /*000c*/ 	.byte	0x04, 0x23
        /*000e*/ 	.short	(.L_5 - .L_4)
	.align		4
.L_4:
        /*0010*/ 	.word	index@(l2norm_fwd_kernel)
        /*0014*/ 	.word	0x00000000


	//----- nvinfo : EIATTR_MIN_STACK_SIZE
	.align		4
.L_5:
        /*0018*/ 	.byte	0x04, 0x12
        /*001a*/ 	.short	(.L_7 - .L_6)
	.align		4
.L_6:
        /*001c*/ 	.word	index@(l2norm_fwd_kernel)
        /*0020*/ 	.word	0x00000000


	//----- nvinfo : EIATTR_FRAME_SIZE
	.align		4
.L_7:
        /*0024*/ 	.byte	0x04, 0x11
        /*0026*/ 	.short	(.L_9 - .L_8)
	.align		4
.L_8:
        /*0028*/ 	.word	index@(l2norm_fwd_kernel)
        /*002c*/ 	.word	0x00000000
.L_9:


//--------------------- .nv.info.l2norm_fwd_kernel --------------------------
	.section	.nv.info.l2norm_fwd_kernel,"",@"SHT_CUDA_INFO"
	.align	4


	//----- nvinfo : EIATTR_CUDA_API_VERSION
	.align		4
        /*0000*/ 	.byte	0x04, 0x37
        /*0002*/ 	.short	(.L_11 - .L_10)
.L_10:
        /*0004*/ 	.word	0x0000007b


	//----- nvinfo : EIATTR_SW2861232_WAR
	.align		4
.L_11:
        /*0008*/ 	.byte	0x01, 0x35
	.zero		2


	//----- nvinfo : EIATTR_PARAM_CBANK
	.align		4
        /*000c*/ 	.byte	0x04, 0x0a
        /*000e*/ 	.short	(.L_13 - .L_12)
	.align		4
.L_12:
        /*0010*/ 	.word	index@(.nv.constant0.l2norm_fwd_kernel)
        /*0014*/ 	.short	0x0160
        /*0016*/ 	.short	0x001c


	//----- nvinfo : EIATTR_CBANK_PARAM_SIZE
	.align		4
.L_13:
        /*0018*/ 	.byte	0x03, 0x19
        /*001a*/ 	.short	0x001c


	//----- nvinfo : EIATTR_KPARAM_INFO
	.align		4
        /*001c*/ 	.byte	0x04, 0x17
        /*001e*/ 	.short	(.L_15 - .L_14)
.L_14:
        /*0020*/ 	.word	0x00000000
        /*0024*/ 	.short	0x0003
        /*0026*/ 	.short	0x0018
        /*0028*/ 	.byte	0x00, 0xf0, 0x11, 0x00


	//----- nvinfo : EIATTR_KPARAM_INFO
	.align		4
.L_15:
        /*002c*/ 	.byte	0x04, 0x17
        /*002e*/ 	.short	(.L_17 - .L_16)
.L_16:
        /*0030*/ 	.word	0x00000000
        /*0034*/ 	.short	0x0002
        /*0036*/ 	.short	0x0010
        /*0038*/ 	.byte	0x00, 0xf0, 0x21, 0x00


	//----- nvinfo : EIATTR_KPARAM_INFO
	.align		4
.L_17:
        /*003c*/ 	.byte	0x04, 0x17
        /*003e*/ 	.short	(.L_19 - .L_18)
.L_18:
        /*0040*/ 	.word	0x00000000
        /*0044*/ 	.short	0x0001
        /*0046*/ 	.short	0x0008
        /*0048*/ 	.byte	0x00, 0xf0, 0x21, 0x00


	//----- nvinfo : EIATTR_KPARAM_INFO
	.align		4
.L_19:
        /*004c*/ 	.byte	0x04, 0x17
        /*004e*/ 	.short	(.L_21 - .L_20)
.L_20:
        /*0050*/ 	.word	0x00000000
        /*0054*/ 	.short	0x0000
        /*0056*/ 	.short	0x0000
        /*0058*/ 	.byte	0x00, 0xf0, 0x21, 0x00


	//----- nvinfo : EIATTR_MAXREG_COUNT
	.align		4
.L_21:
        /*005c*/ 	.byte	0x03, 0x1b
        /*005e*/ 	.short	0x00ff


	//----- nvinfo : EIATTR_COOP_GROUP_MASK_REGIDS
	.align		4
        /*0060*/ 	.byte	0x04, 0x29
        /*0062*/ 	.short	(.L_23 - .L_22)


	//   ....[0]....
.L_22:
        /*0064*/ 	.word	0xffffffff


	//   ....[1]....
        /*0068*/ 	.word	0xffffffff


	//   ....[2]....
        /*006c*/ 	.word	0xffffffff


	//   ....[3]....
        /*0070*/ 	.word	0xffffffff


	//   ....[4]....
        /*0074*/ 	.word	0xffffffff


	//   ....[5]....
        /*0078*/ 	.word	0xffffffff


	//   ....[6]....
        /*007c*/ 	.word	0xffffffff


	//   ....[7]....
        /*0080*/ 	.word	0xffffffff


	//   ....[8]....
        /*0084*/ 	.word	0xffffffff


	//   ....[9]....
        /*0088*/ 	.word	0xffffffff


	//   ....[10]....
        /*008c*/ 	.word	0xffffffff


	//   ....[11]....
        /*0090*/ 	.word	0xffffffff


	//   ....[12]....
        /*0094*/ 	.word	0xffffffff


	//   ....[13]....
        /*0098*/ 	.word	0xffffffff


	//   ....[14]....
        /*009c*/ 	.word	0xffffffff


	//   ....[15]....
        /*00a0*/ 	.word	0xffffffff


	//   ....[16]....
        /*00a4*/ 	.word	0xffffffff


	//   ....[17]....
        /*00a8*/ 	.word	0xffffffff


	//   ....[18]....
        /*00ac*/ 	.word	0xffffffff


	//   ....[19]....
        /*00b0*/ 	.word	0xffffffff


	//   ....[20]....
        /*00b4*/ 	.word	0xffffffff


	//   ....[21]....
        /*00b8*/ 	.word	0xffffffff


	//   ....[22]....
        /*00bc*/ 	.word	0xffffffff


	//   ....[23]....
        /*00c0*/ 	.word	0xffffffff


	//   ....[24]....
        /*00c4*/ 	.word	0xffffffff


	//   ....[25]....
        /*00c8*/ 	.word	0xffffffff


	//   ....[26]....
        /*00cc*/ 	.word	0xffffffff


	//   ....[27]....
        /*00d0*/ 	.word	0xffffffff


	//   ....[28]....
        /*00d4*/ 	.word	0xffffffff


	//   ....[29]....
        /*00d8*/ 	.word	0xffffffff


	//   ....[30]....
        /*00dc*/ 	.word	0xffffffff


	//   ....[31]....
        /*00e0*/ 	.word	0xffffffff


	//   ....[32]....
        /*00e4*/ 	.word	0xffffffff


	//   ....[33]....
        /*00e8*/ 	.word	0xffffffff


	//   ....[34]....
        /*00ec*/ 	.word	0xffffffff


	//   ....[35]....
        /*00f0*/ 	.word	0xffffffff


	//   ....[36]....
        /*00f4*/ 	.word	0xffffffff


	//   ....[37]....
        /*00f8*/ 	.word	0xffffffff


	//   ....[38]....
        /*00fc*/ 	.word	0xffffffff


	//   ....[39]....
        /*0100*/ 	.word	0xffffffff


	//   ....[40]....
        /*0104*/ 	.word	0xffffffff


	//   ....[41]....
        /*0108*/ 	.word	0xffffffff


	//   ....[42]....
        /*010c*/ 	.word	0xffffffff


	//   ....[43]....
        /*0110*/ 	.word	0xffffffff


	//   ....[44]....
        /*0114*/ 	.word	0xffffffff


	//   ....[45]....
        /*0118*/ 	.word	0xffffffff


	//   ....[46]....
        /*011c*/ 	.word	0xffffffff


	//   ....[47]....
        /*0120*/ 	.word	0xffffffff


	//   ....[48]....
        /*0124*/ 	.word	0xffffffff


	//   ....[49]....
        /*0128*/ 	.word	0xffffffff


	//   ....[50]....
        /*012c*/ 	.word	0xffffffff


	//   ....[51]....
        /*0130*/ 	.word	0xffffffff


	//   ....[52]....
        /*0134*/ 	.word	0xffffffff


	//   ....[53]....
        /*0138*/ 	.word	0xffffffff


	//   ....[54]....
        /*013c*/ 	.word	0xffffffff


	//   ....[55]....
        /*0140*/ 	.word	0xffffffff


	//   ....[56]....
        /*0144*/ 	.word	0xffffffff


	//   ....[57]....
        /*0148*/ 	.word	0xffffffff


	//   ....[58]....
        /*014c*/ 	.word	0xffffffff


	//   ....[59]....
        /*0150*/ 	.word	0xffffffff


	//   ....[60]....
        /*0154*/ 	.word	0xffffffff


	//   ....[61]....
        /*0158*/ 	.word	0xffffffff


	//   ....[62]....
        /*015c*/ 	.word	0xffffffff


	//   ....[63]....
        /*0160*/ 	.word	0xffffffff


	//----- nvinfo : EIATTR_COOP_GROUP_INSTR_OFFSETS
	.align		4
.L_23:
        /*0164*/ 	.byte	0x04, 0x28
        /*0166*/ 	.short	(.L_25 - .L_24)


	//   ....[0]....
.L_24:
        /*0168*/ 	.word	0x00000410


	//   ....[1]....
        /*016c*/ 	.word	0x00000430


	//   ....[2]....
        /*0170*/ 	.word	0x00000480


	//   ....[3]....
        /*0174*/ 	.word	0x00000560


	//   ....[4]....
        /*0178*/ 	.word	0x000011e0


	//   ....[5]....
        /*017c*/ 	.word	0x00001200


	//   ....[6]....
        /*0180*/ 	.word	0x00001220


	//   ....[7]....
        /*0184*/ 	.word	0x00001240


	//   ....[8]....
        /*0188*/ 	.word	0x00001510


	//   ....[9]....
        /*018c*/ 	.word	0x00001530


	//   ....[10]....
        /*0190*/ 	.word	0x00001550


	//   ....[11]....
        /*0194*/ 	.word	0x00001570


	//   ....[12]....
        /*0198*/ 	.word	0x00001830


	//   ....[13]....
        /*019c*/ 	.word	0x00001850


	//   ....[14]....
        /*01a0*/ 	.word	0x00001870


	//   ....[15]....
        /*01a4*/ 	.word	0x00001890


	//   ....[16]....
        /*01a8*/ 	.word	0x00001b20


	//   ....[17]....
        /*01ac*/ 	.word	0x00001b40


	//   ....[18]....
        /*01b0*/ 	.word	0x00001b60


	//   ....[19]....
        /*01b4*/ 	.word	0x00001b80


	//   ....[20]....
        /*01b8*/ 	.word	0x00001e40


	//   ....[21]....
        /*01bc*/ 	.word	0x00001e60


	//   ....[22]....
        /*01c0*/ 	.word	0x00001e80


	//   ....[23]....
        /*01c4*/ 	.word	0x00001ea0


	//   ....[24]....
        /*01c8*/ 	.word	0x00002150


	//   ....[25]....
        /*01cc*/ 	.word	0x00002170


	//   ....[26]....
        /*01d0*/ 	.word	0x00002190


	//   ....[27]....
        /*01d4*/ 	.word	0x000021b0


	//   ....[28]....
        /*01d8*/ 	.word	0x00002460


	//   ....[29]....
        /*01dc*/ 	.word	0x00002480


	//   ....[30]....
        /*01e0*/ 	.word	0x000024a0


	//   ....[31]....
        /*01e4*/ 	.word	0x000024c0


	//   ....[32]....
        /*01e8*/ 	.word	0x00002770


	//   ....[33]....
        /*01ec*/ 	.word	0x00002790


	//   ....[34]....
        /*01f0*/ 	.word	0x000027b0


	//   ....[35]....
        /*01f4*/ 	.word	0x000027d0


	//   ....[36]....
        /*01f8*/ 	.word	0x00002a80


	//   ....[37]....
        /*01fc*/ 	.word	0x00002aa0


	//   ....[38]....
        /*0200*/ 	.word	0x00002ac0


	//   ....[39]....
        /*0204*/ 	.word	0x00002b00


	//   ....[40]....
        /*0208*/ 	.word	0x00002c20


	//   ....[41]....
        /*020c*/ 	.word	0x00002c40


	//   ....[42]....
        /*0210*/ 	.word	0x00002c60


	//   ....[43]....
        /*0214*/ 	.word	0x00002c80


	//   ....[44]....
        /*0218*/ 	.word	0x00002dc0


	//   ....[45]....
        /*021c*/ 	.word	0x00002de0


	//   ....[46]....
        /*0220*/ 	.word	0x00002e00


	//   ....[47]....
        /*0224*/ 	.word	0x00002e20


	//   ....[48]....
        /*0228*/ 	.word	0x00002f60


	//   ....[49]....
        /*022c*/ 	.word	0x00002f80


	//   ....[50]....
        /*0230*/ 	.word	0x00002fa0


	//   ....[51]....
        /*0234*/ 	.word	0x00002fc0


	//   ....[52]....
        /*0238*/ 	.word	0x00003110


	//   ....[53]....
        /*023c*/ 	.word	0x00003130


	//   ....[54]....
        /*0240*/ 	.word	0x00003150


	//   ....[55]....
        /*0244*/ 	.word	0x00003170


	//   ....[56]....
        /*0248*/ 	.word	0x000032b0


	//   ....[57]....
        /*024c*/ 	.word	0x000032d0


	//   ....[58]....
        /*0250*/ 	.word	0x000032f0


	//   ....[59]....
        /*0254*/ 	.word	0x00003320


	//   ....[60]....
        /*0258*/ 	.word	0x00003460


	//   ....[61]....
        /*025c*/ 	.word	0x00003480


	//   ....[62]....
        /*0260*/ 	.word	0x000034b0


	//   ....[63]....
        /*0264*/ 	.word	0x00003510


	//----- nvinfo : EIATTR_EXIT_INSTR_OFFSETS
	.align		4
.L_25:
        /*0268*/ 	.byte	0x04, 0x1c
        /*026a*/ 	.short	(.L_27 - .L_26)


	//   ....[0]....
.L_26:
        /*026c*/ 	.word	0x000040e0


	//   ....[1]....
        /*0270*/ 	.word	0x00004140


	//----- nvinfo : EIATTR_MAX_THREADS
	.align		4
.L_27:
        /*0274*/ 	.byte	0x04, 0x05
        /*0276*/ 	.short	(.L_29 - .L_28)
.L_28:
        /*0278*/ 	.word	0x00000020
        /*027c*/ 	.word	0x00000001
        /*0280*/ 	.word	0x00000001
.L_29:


//--------------------- .nv.rel.action            --------------------------
	.section	.nv.rel.action,"",@"SHT_CUDA_RELOCINFO"
	.align	8
	.sectionentsize	8
        /*0000*/ 	.byte	0x73, 0x00, 0x00, 0x00, 0x00, 0x00, 0x00, 0x00, 0x00, 0x00, 0x00, 0x11, 0x25, 0x00, 0x05, 0x36


//--------------------- .nv.constant0.l2norm_fwd_kernel --------------------------
	.section	.nv.constant0.l2norm_fwd_kernel,"a",@progbits
	.align	4
.nv.constant0.l2norm_fwd_kernel:
	.zero		380


//--------------------- .text.l2norm_fwd_kernel   --------------------------
	.section	.text.l2norm_fwd_kernel,"ax",@progbits
	.sectionflags	@"SHF_BARRIERS=1"
	.sectioninfo	@"SHI_REGISTERS=127"
	.align	128
        .global         l2norm_fwd_kernel
        .type           l2norm_fwd_kernel,@function
        .size           l2norm_fwd_kernel,(.L_x_1 - l2norm_fwd_kernel)
        .other          l2norm_fwd_kernel,@"STO_CUDA_ENTRY STV_DEFAULT"
l2norm_fwd_kernel:
.text.l2norm_fwd_kernel:
[----:B------:R-:W-:-:S02]  /*0000*/  MOV R1, c[0x0][0x28] ;  /* 0x00000a0000017a02 */ /* 0x000fc40000000f00 */
[----:B------:R-:W0:Y:S01]  /*0010*/  S2R R0, SR_TID.X ;  /* 0x0000000000007919 */ /* 0x000e220000002100 */
[----:B------:R-:W-:Y:S01]  /*0020*/  CS2R R88, SRZ ;  /* 0x0000000000587805 */ /* 0x000fe2000001ff00 */
[----:B------:R-:W-:Y:S01]  /*0030*/  CS2R R90, SRZ ;  /* 0x00000000005a7805 */ /* 0x000fe2000001ff00 */
[----:B------:R-:W-:Y:S01]  /*0040*/  ULDC.64 UR4, c[0x0][0x118] ;  /* 0x0000460000047ab9 */ /* 0x000fe20000000a00 */
[----:B------:R-:W1:Y:S01]  /*0050*/  S2R R5, SR_CTAID.X ;  /* 0x0000000000057919 */ /* 0x000e620000002500 */
[----:B0-----:R-:W-:Y:S02]  /*0060*/  SHF.R.U32.HI R4, RZ, 0x4, R0 ;  /* 0x00000004ff047819 */ /* 0x001fe40000011600 */
[----:B------:R-:W-:Y:S02]  /*0070*/  SHF.L.U32 R2, R0, 0x3, RZ ;  /* 0x0000000300027819 */ /* 0x000fe400000006ff */
[----:B-1----:R-:W-:Y:S02]  /*0080*/  SHF.L.U32 R5, R5, 0x5, RZ ;  /* 0x0000000505057819 */ /* 0x002fe400000006ff */
[----:B------:R-:W-:-:S02]  /*0090*/  SGXT.U32 R4, R4, 0x1 ;  /* 0x000000010404781a */ /* 0x000fc40000000000 */
[----:B------:R-:W-:Y:S02]  /*00a0*/  LOP3.LUT R20, R2, 0x78, RZ, 0xc0, !PT ;  /* 0x0000007802147812 */ /* 0x000fe400078ec0ff */
[----:B------:R-:W-:Y:S02]  /*00b0*/  LOP3.LUT R7, R5, R4, RZ, 0xfc, !PT ;  /* 0x0000000405077212 */ /* 0x000fe400078efcff */
[----:B------:R-:W-:Y:S01]  /*00c0*/  SHF.R.S32.HI R2, RZ, 0x1f, R5 ;  /* 0x0000001fff027819 */ /* 0x000fe20000011405 */
[----:B------:R-:W-:Y:S01]  /*00d0*/  IMAD.WIDE.U32 R20, R20, 0x2, RZ ;  /* 0x0000000214147825 */ /* 0x000fe200078e00ff */
[C---:B------:R-:W-:Y:S02]  /*00e0*/  SHF.L.U32 R3, R7.reuse, 0x8, RZ ;  /* 0x0000000807037819 */ /* 0x040fe400000006ff */
[C---:B------:R-:W-:Y:S02]  /*00f0*/  ISETP.GE.U32.AND P0, PT, R7.reuse, 0xf70, PT ;  /* 0x00000f700700780c */ /* 0x040fe40003f06070 */
[----:B------:R-:W-:-:S02]  /*0100*/  SHF.L.U64.HI R7, R7, 0x8, R2 ;  /* 0x0000000807077819 */ /* 0x000fc40000010202 */
[----:B------:R-:W-:Y:S02]  /*0110*/  LOP3.LUT R98, R3, R20, RZ, 0xfc, !PT ;  /* 0x0000001403627212 */ /* 0x000fe400078efcff */
[----:B------:R-:W-:Y:S02]  /*0120*/  ISETP.GE.U32.AND.EX P0, PT, R2, RZ, PT, P0 ;  /* 0x000000ff0200720c */ /* 0x000fe40003f06100 */
[----:B------:R-:W-:Y:S02]  /*0130*/  LOP3.LUT R22, R7, R21, RZ, 0xfc, !PT ;  /* 0x0000001507167212 */ /* 0x000fe400078efcff */
[----:B------:R-:W-:-:S04]  /*0140*/  IADD3 R6, P1, R98, c[0x0][0x160], RZ ;  /* 0x0000580062067a10 */ /* 0x000fc80007f3e0ff */
[----:B------:R-:W-:-:S05]  /*0150*/  IADD3.X R7, R22, c[0x0][0x164], RZ, P1, !PT ;  /* 0x0000590016077a10 */ /* 0x000fca0000ffe4ff */
[----:B------:R-:W2:Y:S01]  /*0160*/  @!P0 LDG.E.128 R88, [R6.64] ;  /* 0x0000000406588981 */ /* 0x000ea2000c1e1d00 */
[C-C-:B------:R-:W-:Y:S01]  /*0170*/  LOP3.LUT R23, R5.reuse, 0x2, R4.reuse, 0xfe, !PT ;  /* 0x0000000205177812 */ /* 0x140fe200078efe04 */
[----:B------:R-:W-:Y:S01]  /*0180*/  CS2R R16, SRZ ;  /* 0x0000000000107805 */ /* 0x000fe2000001ff00 */
[----:B------:R-:W-:Y:S01]  /*0190*/  CS2R R18, SRZ ;  /* 0x0000000000127805 */ /* 0x000fe2000001ff00 */
[--C-:B------:R-:W-:Y:S02]  /*01a0*/  LOP3.LUT R29, R5, 0x6, R4.reuse, 0xfe, !PT ;  /* 0x00000006051d7812 */ /* 0x100fe400078efe04 */
[----:B------:R-:W-:Y:S02]  /*01b0*/  ISETP.GE.U32.AND P1, PT, R23, 0xf70, PT ;  /* 0x00000f701700780c */ /* 0x000fe40003f26070 */
[----:B------:R-:W-:Y:S02]  /*01c0*/  LOP3.LUT R31, R5, 0x4, R4, 0xfe, !PT ;  /* 0x00000004051f7812 */ /* 0x000fe400078efe04 */
[----:B------:R-:W-:-:S02]  /*01d0*/  ISETP.GE.U32.AND.EX P2, PT, R2, RZ, PT, P1 ;  /* 0x000000ff0200720c */ /* 0x000fc40003f46110 */
[--C-:B------:R-:W-:Y:S02]  /*01e0*/  LOP3.LUT R27, R5, 0x8, R4.reuse, 0xfe, !PT ;  /* 0x00000008051b7812 */ /* 0x100fe400078efe04 */
[----:B------:R-:W-:Y:S02]  /*01f0*/  SHF.L.U32 R67, R29, 0x8, RZ ;  /* 0x000000081d437819 */ /* 0x000fe400000006ff */
[--C-:B------:R-:W-:Y:S02]  /*0200*/  LOP3.LUT R51, R5, 0xe, R4.reuse, 0xfe, !PT ;  /* 0x0000000e05337812 */ /* 0x100fe400078efe04 */
[----:B------:R-:W-:Y:S02]  /*0210*/  SHF.L.U32 R115, R31, 0x8, RZ ;  /* 0x000000081f737819 */ /* 0x000fe400000006ff */
[C-C-:B------:R-:W-:Y:S02]  /*0220*/  LOP3.LUT R65, R5.reuse, 0x1a, R4.reuse, 0xfe, !PT ;  /* 0x0000001a05417812 */ /* 0x140fe400078efe04 */
[----:B------:R-:W-:-:S02]  /*0230*/  LOP3.LUT R103, R5, 0xc, R4, 0xfe, !PT ;  /* 0x0000000c05677812 */ /* 0x000fc400078efe04 */
[C-C-:B------:R-:W-:Y:S02]  /*0240*/  LOP3.LUT R79, R5.reuse, 0x1c, R4.reuse, 0xfe, !PT ;  /* 0x0000001c054f7812 */ /* 0x140fe400078efe04 */
[C-C-:B------:R-:W-:Y:S02]  /*0250*/  LOP3.LUT R53, R5.reuse, 0x10, R4.reuse, 0xfe, !PT ;  /* 0x0000001005357812 */ /* 0x140fe400078efe04 */
[C-C-:B------:R-:W-:Y:S02]  /*0260*/  LOP3.LUT R55, R5.reuse, 0x16, R4.reuse, 0xfe, !PT ;  /* 0x0000001605377812 */ /* 0x140fe400078efe04 */
[C-C-:B------:R-:W-:Y:S02]  /*0270*/  LOP3.LUT R77, R5.reuse, 0x14, R4.reuse, 0xfe, !PT ;  /* 0x00000014054d7812 */ /* 0x140fe400078efe04 */
[C-C-:B------:R-:W-:Y:S02]  /*0280*/  LOP3.LUT R83, R5.reuse, 0x12, R4.reuse, 0xfe, !PT ;  /* 0x0000001205537812 */ /* 0x140fe400078efe04 */
[----:B------:R-:W-:-:S02]  /*0290*/  LOP3.LUT R75, R5, 0x1e, R4, 0xfe, !PT ;  /* 0x0000001e054b7812 */ /* 0x000fc400078efe04 */
[C-C-:B------:R-:W-:Y:S02]  /*02a0*/  LOP3.LUT R63, R5.reuse, 0x18, R4.reuse, 0xfe, !PT ;  /* 0x00000018053f7812 */ /* 0x140fe400078efe04 */
[----:B------:R-:W-:Y:S02]  /*02b0*/  LOP3.LUT R25, R5, 0xa, R4, 0xfe, !PT ;  /* 0x0000000a05197812 */ /* 0x000fe400078efe04 */
[----:B------:R-:W-:Y:S02]  /*02c0*/  MOV R80, 0x3e800000 ;  /* 0x3e80000000507802 */ /* 0x000fe40000000f00 */
[----:B------:R-:W-:Y:S01]  /*02d0*/  P2R R116, PR, RZ, 0x1 ;  /* 0x00000001ff747803 */ /* 0x000fe20000000000 */
[--C-:B--2---:R-:W-:Y:S02]  /*02e0*/  HADD2.F32 R76, -RZ, R88.reuse.H1_H1 ;  /* 0x30000058ff4c7230 */ /* 0x104fe40000004100 */
[--C-:B------:R-:W-:Y:S02]  /*02f0*/  HADD2.F32 R120, -RZ, R89.reuse.H0_H0 ;  /* 0x20000059ff787230 */ /* 0x100fe40000004100 */
[----:B------:R-:W-:Y:S01]  /*0300*/  HADD2.F32 R122, -RZ, R89.H1_H1 ;  /* 0x30000059ff7a7230 */ /* 0x000fe20000004100 */
[----:B------:R-:W-:Y:S01]  /*0310*/  FMUL R3, R76, R76 ;  /* 0x0000004c4c037220 */ /* 0x000fe20000400000 */
[----:B------:R-:W-:-:S02]  /*0320*/  HADD2.F32 R88, -RZ, R88.H0_H0 ;  /* 0x20000058ff587230 */ /* 0x000fc40000004100 */
[--C-:B------:R-:W-:Y:S02]  /*0330*/  HADD2.F32 R78, -RZ, R90.reuse.H0_H0 ;  /* 0x2000005aff4e7230 */ /* 0x100fe40000004100 */
[----:B------:R-:W-:Y:S01]  /*0340*/  HADD2.F32 R124, -RZ, R90.H1_H1 ;  /* 0x3000005aff7c7230 */ /* 0x000fe20000004100 */
[----:B------:R-:W-:Y:S01]  /*0350*/  FFMA R3, R88, R88, R3 ;  /* 0x0000005858037223 */ /* 0x000fe20000000003 */
[--C-:B------:R-:W-:Y:S02]  /*0360*/  HADD2.F32 R118, -RZ, R91.reuse.H0_H0 ;  /* 0x2000005bff767230 */ /* 0x100fe40000004100 */
[----:B------:R-:W-:Y:S01]  /*0370*/  HADD2.F32 R74, -RZ, R91.H1_H1 ;  /* 0x3000005bff4a7230 */ /* 0x000fe20000004100 */
[----:B------:R-:W-:Y:S01]  /*0380*/  FFMA R3, R120, R120, R3 ;  /* 0x0000007878037223 */ /* 0x000fe20000000003 */
[--C-:B------:R-:W-:Y:S02]  /*0390*/  SHF.L.U64.HI R111, R29, 0x8, R2.reuse ;  /* 0x000000081d6f7819 */ /* 0x100fe40000010202 */
[----:B------:R-:W-:Y:S01]  /*03a0*/  SHF.L.U64.HI R69, R31, 0x8, R2 ;  /* 0x000000081f457819 */ /* 0x000fe20000010202 */
[----:B------:R-:W-:Y:S01]  /*03b0*/  FFMA R3, R122, R122, R3 ;  /* 0x0000007a7a037223 */ /* 0x000fe20000000003 */
[----:B------:R-:W-:-:S03]  /*03c0*/  P2R R113, PR, RZ, 0x4 ;  /* 0x00000004ff717803 */ /* 0x000fc60000000000 */
[----:B------:R-:W-:-:S04]  /*03d0*/  FFMA R3, R78, R78, R3 ;  /* 0x0000004e4e037223 */ /* 0x000fc80000000003 */
[----:B------:R-:W-:-:S04]  /*03e0*/  FFMA R3, R124, R124, R3 ;  /* 0x0000007c7c037223 */ /* 0x000fc80000000003 */
[----:B------:R-:W-:-:S04]  /*03f0*/  FFMA R3, R118, R118, R3 ;  /* 0x0000007676037223 */ /* 0x000fc80000000003 */
[----:B------:R-:W-:-:S05]  /*0400*/  FFMA R3, R74, R74, R3 ;  /* 0x0000004a4a037223 */ /* 0x000fca0000000003 */
[----:B------:R-:W0:Y:S02]  /*0410*/  SHFL.BFLY PT, R6, R3, 0x8, 0x1f ;  /* 0x0d001f0003067f89 */ /* 0x000e2400000e0000 */
[----:B0-----:R-:W-:-:S05]  /*0420*/  FADD R8, R3, R6 ;  /* 0x0000000603087221 */ /* 0x001fca0000000000 */
[----:B------:R-:W0:Y:S02]  /*0430*/  SHFL.BFLY PT, R7, R8, 0x4, 0x1f ;  /* 0x0c801f0008077f89 */ /* 0x000e2400000e0000 */
[----:B0-----:R-:W-:Y:S01]  /*0440*/  FADD R9, R8, R7 ;  /* 0x0000000708097221 */ /* 0x001fe20000000000 */
[C---:B------:R-:W-:Y:S02]  /*0450*/  SHF.L.U32 R7, R23.reuse, 0x8, RZ ;  /* 0x0000000817077819 */ /* 0x040fe400000006ff */
[----:B------:R-:W-:Y:S02]  /*0460*/  SHF.L.U64.HI R23, R23, 0x8, R2 ;  /* 0x0000000817177819 */ /* 0x000fe40000010202 */
[----:B------:R-:W-:Y:S01]  /*0470*/  LOP3.LUT R92, R7, R20, RZ, 0xfc, !PT ;  /* 0x00000014075c7212 */ /* 0x000fe200078efcff */
[----:B------:R-:W0:Y:S01]  /*0480*/  SHFL.BFLY PT, R10, R9, 0x2, 0x1f ;  /* 0x0c401f00090a7f89 */ /* 0x000e2200000e0000 */
[----:B------:R-:W-:Y:S02]  /*0490*/  LOP3.LUT R23, R23, R21, RZ, 0xfc, !PT ;  /* 0x0000001517177212 */ /* 0x000fe400078efcff */
[----:B------:R-:W-:-:S04]  /*04a0*/  IADD3 R6, P1, R92, c[0x0][0x160], RZ ;  /* 0x000058005c067a10 */ /* 0x000fc80007f3e0ff */
[----:B------:R-:W-:-:S05]  /*04b0*/  IADD3.X R7, R23, c[0x0][0x164], RZ, P1, !PT ;  /* 0x0000590017077a10 */ /* 0x000fca0000ffe4ff */
[----:B------:R1:W2:Y:S01]  /*04c0*/  @!P2 LDG.E.128 R16, [R6.64] ;  /* 0x000000040610a981 */ /* 0x0002a2000c1e1d00 */
[----:B------:R-:W-:Y:S02]  /*04d0*/  SHF.L.U32 R61, R27, 0x8, RZ ;  /* 0x000000081b3d7819 */ /* 0x000fe400000006ff */
[-C--:B------:R-:W-:Y:S02]  /*04e0*/  LOP3.LUT R110, R67, R20.reuse, RZ, 0xfc, !PT ;  /* 0x00000014436e7212 */ /* 0x080fe400078efcff */
[----:B------:R-:W-:Y:S02]  /*04f0*/  SHF.L.U32 R101, R51, 0x8, RZ ;  /* 0x0000000833657819 */ /* 0x000fe400000006ff */
[----:B------:R-:W-:Y:S02]  /*0500*/  LOP3.LUT R115, R115, R20, RZ, 0xfc, !PT ;  /* 0x0000001473737212 */ /* 0x000fe400078efcff */
[----:B------:R-:W-:Y:S02]  /*0510*/  SHF.L.U32 R57, R103, 0x8, RZ ;  /* 0x0000000867397819 */ /* 0x000fe400000006ff */
[----:B------:R-:W-:Y:S01]  /*0520*/  SHF.L.U64.HI R107, R27, 0x8, R2 ;  /* 0x000000081b6b7819 */ /* 0x000fe20000010202 */
[----:B0-----:R-:W-:Y:S01]  /*0530*/  FADD R10, R9, R10 ;  /* 0x0000000a090a7221 */ /* 0x001fe20000000000 */
[----:B------:R-:W-:-:S02]  /*0540*/  SHF.L.U64.HI R37, R65, 0x8, R2 ;  /* 0x0000000841257819 */ /* 0x000fc40000010202 */
[----:B------:R-:W-:Y:S02]  /*0550*/  LOP3.LUT R108, R61, R20, RZ, 0xfc, !PT ;  /* 0x000000143d6c7212 */ /* 0x000fe400078efcff */
[----:B------:R-:W0:Y:S01]  /*0560*/  SHFL.BFLY PT, R3, R10, 0x1, 0x1f ;  /* 0x0c201f000a037f89 */ /* 0x000e2200000e0000 */
[----:B------:R-:W-:Y:S02]  /*0570*/  SHF.L.U32 R47, R53, 0x8, RZ ;  /* 0x00000008352f7819 */ /* 0x000fe400000006ff */
[----:B-1----:R-:W-:Y:S02]  /*0580*/  SHF.L.U32 R7, R79, 0x8, RZ ;  /* 0x000000084f077819 */ /* 0x002fe400000006ff */
[----:B------:R-:W-:Y:S02]  /*0590*/  LOP3.LUT R111, R111, R21, RZ, 0xfc, !PT ;  /* 0x000000156f6f7212 */ /* 0x000fe400078efcff */
[----:B------:R-:W-:Y:S02]  /*05a0*/  IADD3 R36, P4, R110, c[0x0][0x160], RZ ;  /* 0x000058006e247a10 */ /* 0x000fe40007f9e0ff */
[----:B------:R-:W-:-:S02]  /*05b0*/  SHF.L.U64.HI R49, R51, 0x8, R2 ;  /* 0x0000000833317819 */ /* 0x000fc40000010202 */
[----:B------:R-:W-:Y:S02]  /*05c0*/  SHF.L.U64.HI R35, R79, 0x8, R2 ;  /* 0x000000084f237819 */ /* 0x000fe40000010202 */
[----:B------:R-:W-:Y:S02]  /*05d0*/  LOP3.LUT R101, R101, R20, RZ, 0xfc, !PT ;  /* 0x0000001465657212 */ /* 0x000fe400078efcff */
[----:B------:R-:W-:Y:S02]  /*05e0*/  ISETP.GE.U32.AND P5, PT, R103, 0xf70, PT ;  /* 0x00000f706700780c */ /* 0x000fe40003fa6070 */
[----:B------:R-:W-:Y:S02]  /*05f0*/  SHF.L.U32 R11, R55, 0x8, RZ ;  /* 0x00000008370b7819 */ /* 0x000fe400000006ff */
[----:B------:R-:W-:Y:S02]  /*0600*/  LOP3.LUT R114, R69, R21, RZ, 0xfc, !PT ;  /* 0x0000001545727212 */ /* 0x000fe400078efcff */
[----:B------:R-:W-:-:S02]  /*0610*/  IADD3 R34, P3, R115, c[0x0][0x160], RZ ;  /* 0x0000580073227a10 */ /* 0x000fc40007f7e0ff */
[--C-:B------:R-:W-:Y:S01]  /*0620*/  SHF.L.U64.HI R103, R103, 0x8, R2.reuse ;  /* 0x0000000867677819 */ /* 0x100fe20000010202 */
[----:B0-----:R-:W-:Y:S01]  /*0630*/  FADD R24, R10, R3 ;  /* 0x000000030a187221 */ /* 0x001fe20000000000 */
[-C--:B------:R-:W-:Y:S02]  /*0640*/  LOP3.LUT R107, R107, R21.reuse, RZ, 0xfc, !PT ;  /* 0x000000156b6b7212 */ /* 0x080fe400078efcff */
[----:B------:R-:W-:Y:S01]  /*0650*/  LOP3.LUT R104, R57, R20, RZ, 0xfc, !PT ;  /* 0x0000001439687212 */ /* 0x000fe200078efcff */
[----:B------:R-:W-:Y:S01]  /*0660*/  FADD R24, R24, c[0x0][0x178] ;  /* 0x00005e0018187621 */ /* 0x000fe20000000000 */
[----:B------:R-:W-:Y:S02]  /*0670*/  LOP3.LUT R10, R37, R21, RZ, 0xfc, !PT ;  /* 0x00000015250a7212 */ /* 0x000fe400078efcff */
[----:B------:R-:W-:Y:S02]  /*0680*/  IADD3 R48, P2, R108, c[0x0][0x160], RZ ;  /* 0x000058006c307a10 */ /* 0x000fe40007f5e0ff */
[----:B------:R-:W-:Y:S01]  /*0690*/  SHF.L.U64.HI R91, R53, 0x8, R2 ;  /* 0x00000008355b7819 */ /* 0x000fe20000010202 */
[----:B------:R-:W0:Y:S01]  /*06a0*/  MUFU.SQRT R24, R24 ;  /* 0x0000001800187308 */ /* 0x000e220000002000 */
[----:B------:R-:W-:-:S02]  /*06b0*/  SHF.L.U32 R15, R77, 0x8, RZ ;  /* 0x000000084d0f7819 */ /* 0x000fc400000006ff */
[-C--:B------:R-:W-:Y:S02]  /*06c0*/  LOP3.LUT R100, R47, R20.reuse, RZ, 0xfc, !PT ;  /* 0x000000142f647212 */ /* 0x080fe400078efcff */
[----:B------:R-:W-:Y:S02]  /*06d0*/  LOP3.LUT R4, R7, R20, RZ, 0xfc, !PT ;  /* 0x0000001407047212 */ /* 0x000fe400078efcff */
[----:B------:R-:W-:Y:S02]  /*06e0*/  IADD3.X R37, R111, c[0x0][0x164], RZ, P4, !PT ;  /* 0x000059006f257a10 */ /* 0x000fe400027fe4ff */
[-C--:B------:R-:W-:Y:S02]  /*06f0*/  LOP3.LUT R102, R49, R21.reuse, RZ, 0xfc, !PT ;  /* 0x0000001531667212 */ /* 0x080fe400078efcff */
[----:B------:R-:W-:Y:S02]  /*0700*/  LOP3.LUT R7, R35, R21, RZ, 0xfc, !PT ;  /* 0x0000001523077212 */ /* 0x000fe400078efcff */
[----:B------:R-:W-:-:S02]  /*0710*/  IADD3 R56, P4, R101, c[0x0][0x160], RZ ;  /* 0x0000580065387a10 */ /* 0x000fc40007f9e0ff */
[----:B------:R-:W-:Y:S02]  /*0720*/  SHF.L.U32 R45, R83, 0x8, RZ ;  /* 0x00000008532d7819 */ /* 0x000fe400000006ff */
[----:B------:R-:W-:Y:S02]  /*0730*/  SHF.L.U64.HI R41, R55, 0x8, R2 ;  /* 0x0000000837297819 */ /* 0x000fe40000010202 */
[----:B------:R-:W-:Y:S02]  /*0740*/  LOP3.LUT R11, R11, R20, RZ, 0xfc, !PT ;  /* 0x000000140b0b7212 */ /* 0x000fe400078efcff */
[----:B------:R-:W-:Y:S02]  /*0750*/  IADD3.X R35, R114, c[0x0][0x164], RZ, P3, !PT ;  /* 0x0000590072237a10 */ /* 0x000fe40001ffe4ff */
[----:B------:R-:W-:Y:S02]  /*0760*/  SHF.L.U32 R13, R65, 0x8, RZ ;  /* 0x00000008410d7819 */ /* 0x000fe400000006ff */
[----:B------:R-:W-:-:S02]  /*0770*/  LOP3.LUT R103, R103, R21, RZ, 0xfc, !PT ;  /* 0x0000001567677212 */ /* 0x000fc400078efcff */
[----:B------:R-:W-:Y:S02]  /*0780*/  IADD3 R44, P3, R104, c[0x0][0x160], RZ ;  /* 0x00005800682c7a10 */ /* 0x000fe40007f7e0ff */
[----:B------:R-:W-:Y:S02]  /*0790*/  IADD3.X R49, R107, c[0x0][0x164], RZ, P2, !PT ;  /* 0x000059006b317a10 */ /* 0x000fe400017fe4ff */
[----:B------:R-:W-:Y:S02]  /*07a0*/  SHF.L.U64.HI R43, R77, 0x8, R2 ;  /* 0x000000084d2b7819 */ /* 0x000fe40000010202 */
[----:B------:R-:W-:Y:S02]  /*07b0*/  LOP3.LUT R91, R91, R21, RZ, 0xfc, !PT ;  /* 0x000000155b5b7212 */ /* 0x000fe400078efcff */
[----:B------:R-:W-:Y:S02]  /*07c0*/  LOP3.LUT R14, R15, R20, RZ, 0xfc, !PT ;  /* 0x000000140f0e7212 */ /* 0x000fe400078efcff */
[----:B------:R-:W-:-:S02]  /*07d0*/  IADD3 R60, P2, R100, c[0x0][0x160], RZ ;  /* 0x00005800643c7a10 */ /* 0x000fc40007f5e0ff */
[----:B------:R-:W-:Y:S02]  /*07e0*/  IADD3.X R57, R102, c[0x0][0x164], RZ, P4, !PT ;  /* 0x0000590066397a10 */ /* 0x000fe400027fe4ff */
[-C--:B------:R-:W-:Y:S02]  /*07f0*/  LOP3.LUT R90, R45, R20.reuse, RZ, 0xfc, !PT ;  /* 0x000000142d5a7212 */ /* 0x080fe400078efcff */
[----:B------:R-:W-:Y:S02]  /*0800*/  LOP3.LUT R12, R41, R21, RZ, 0xfc, !PT ;  /* 0x00000015290c7212 */ /* 0x000fe400078efcff */
[----:B------:R-:W-:Y:S02]  /*0810*/  IADD3 R70, P4, R11, c[0x0][0x160], RZ ;  /* 0x000058000b467a10 */ /* 0x000fe40007f9e0ff */
[----:B------:R-:W-:Y:S02]  /*0820*/  LOP3.LUT R13, R13, R20, RZ, 0xfc, !PT ;  /* 0x000000140d0d7212 */ /* 0x000fe400078efcff */
[----:B------:R-:W-:-:S02]  /*0830*/  IADD3.X R45, R103, c[0x0][0x164], RZ, P3, !PT ;  /* 0x00005900672d7a10 */ /* 0x000fc40001ffe4ff */
[----:B------:R-:W-:Y:S02]  /*0840*/  SHF.L.U32 R3, R75, 0x8, RZ ;  /* 0x000000084b037819 */ /* 0x000fe400000006ff */
[----:B------:R-:W-:Y:S02]  /*0850*/  LOP3.LUT R15, R43, R21, RZ, 0xfc, !PT ;  /* 0x000000152b0f7212 */ /* 0x000fe400078efcff */
[----:B------:R-:W-:Y:S02]  /*0860*/  IADD3 R66, P3, R14, c[0x0][0x160], RZ ;  /* 0x000058000e427a10 */ /* 0x000fe40007f7e0ff */
[----:B------:R-:W-:Y:S02]  /*0870*/  IADD3.X R61, R91, c[0x0][0x164], RZ, P2, !PT ;  /* 0x000059005b3d7a10 */ /* 0x000fe400017fe4ff */
[----:B0-----:R-:W-:Y:S02]  /*0880*/  FSETP.GT.AND P2, PT, R24, 8.50705917302346158658e+37, PT ;  /* 0x7e8000001800780b */ /* 0x001fe40003f44000 */
[----:B------:R-:W-:-:S02]  /*0890*/  IADD3.X R71, R12, c[0x0][0x164], RZ, P4, !PT ;  /* 0x000059000c477a10 */ /* 0x000fc400027fe4ff */
[----:B------:R-:W-:Y:S02]  /*08a0*/  IADD3 R72, P4, R13, c[0x0][0x160], RZ ;  /* 0x000058000d487a10 */ /* 0x000fe40007f9e0ff */
[----:B------:R-:W-:Y:S02]  /*08b0*/  SHF.L.U64.HI R33, R75, 0x8, R2 ;  /* 0x000000084b217819 */ /* 0x000fe40000010202 */
[----:B------:R-:W-:Y:S02]  /*08c0*/  LOP3.LUT R3, R3, R20, RZ, 0xfc, !PT ;  /* 0x0000001403037212 */ /* 0x000fe400078efcff */
[----:B------:R-:W-:Y:S02]  /*08d0*/  IADD3.X R67, R15, c[0x0][0x164], RZ, P3, !PT ;  /* 0x000059000f437a10 */ /* 0x000fe40001ffe4ff */
[C---:B------:R-:W-:Y:S01]  /*08e0*/  FSETP.GEU.AND P3, PT, R24.reuse, 1.175494350822287508e-38, PT ;  /* 0x008000001800780b */ /* 0x040fe20003f6e000 */
[----:B------:R-:W-:Y:S01]  /*08f0*/  @P2 FMUL R24, R24, 0.25 ;  /* 0x3e80000018182820 */ /* 0x000fe20000400000 */
[----:B------:R-:W-:-:S02]  /*0900*/  IADD3.X R73, R10, c[0x0][0x164], RZ, P4, !PT ;  /* 0x000059000a497a10 */ /* 0x000fc400027fe4ff */
[----:B------:R-:W-:Y:S02]  /*0910*/  LOP3.LUT R6, R33, R21, RZ, 0xfc, !PT ;  /* 0x0000001521067212 */ /* 0x000fe400078efcff */
[----:B------:R-:W-:Y:S02]  /*0920*/  IADD3 R96, P4, R3, c[0x0][0x160], RZ ;  /* 0x0000580003607a10 */ /* 0x000fe40007f9e0ff */
[----:B------:R-:W-:Y:S02]  /*0930*/  FSEL R28, R80, 1, P2 ;  /* 0x3f800000501c7808 */ /* 0x000fe40001000000 */
[----:B------:R-:W-:Y:S02]  /*0940*/  IADD3.X R97, R6, c[0x0][0x164], RZ, P4, !PT ;  /* 0x0000590006617a10 */ /* 0x000fe400027fe4ff */
[----:B------:R-:W-:Y:S01]  /*0950*/  ISETP.GE.U32.AND P4, PT, R31, 0xf70, PT ;  /* 0x00000f701f00780c */ /* 0x000fe20003f86070 */
[----:B------:R-:W-:Y:S01]  /*0960*/  @!P3 FMUL R24, R24, 16777216 ;  /* 0x4b8000001818b820 */ /* 0x000fe20000400000 */
[----:B------:R-:W-:Y:S01]  /*0970*/  SHF.L.U32 R9, R63, 0x8, RZ ;  /* 0x000000083f097819 */ /* 0x000fe200000006ff */
[----:B------:R-:W-:Y:S01]  /*0980*/  @!P3 FMUL R28, R28, 16777216 ;  /* 0x4b8000001c1cb820 */ /* 0x000fe20000400000 */
[----:B------:R-:W-:Y:S01]  /*0990*/  ISETP.GE.U32.AND.EX P0, PT, R2, RZ, PT, P4 ;  /* 0x000000ff0200720c */ /* 0x000fe20003f06140 */
[----:B------:R-:W0:Y:S01]  /*09a0*/  MUFU.RCP R81, R24 ;  /* 0x0000001800517308 */ /* 0x000e220000001000 */
[----:B------:R-:W-:-:S02]  /*09b0*/  SHF.L.U32 R105, R25, 0x8, RZ ;  /* 0x0000000819697819 */ /* 0x000fc400000006ff */
[--C-:B------:R-:W-:Y:S02]  /*09c0*/  SHF.L.U64.HI R59, R25, 0x8, R2.reuse ;  /* 0x00000008193b7819 */ /* 0x100fe40000010202 */
[--C-:B------:R-:W-:Y:S02]  /*09d0*/  SHF.L.U64.HI R89, R83, 0x8, R2.reuse ;  /* 0x0000000853597819 */ /* 0x100fe40000010202 */
[----:B------:R-:W-:Y:S02]  /*09e0*/  SHF.L.U64.HI R39, R63, 0x8, R2 ;  /* 0x000000083f277819 */ /* 0x000fe40000010202 */
[----:B------:R-:W-:Y:S02]  /*09f0*/  IADD3 R98, P2, R98, c[0x0][0x168], RZ ;  /* 0x00005a0062627a10 */ /* 0x000fe40007f5e0ff */
[----:B------:R-:W-:Y:S02]  /*0a00*/  IADD3 R92, P3, R92, c[0x0][0x168], RZ ;  /* 0x00005a005c5c7a10 */ /* 0x000fe40007f7e0ff */
[----:B------:R-:W-:-:S02]  /*0a10*/  LOP3.LUT R8, R9, R20, RZ, 0xfc, !PT ;  /* 0x0000001409087212 */ /* 0x000fc400078efcff */
[----:B------:R-:W-:Y:S01]  /*0a20*/  LOP3.LUT R105, R105, R20, RZ, 0xfc, !PT ;  /* 0x0000001469697212 */ /* 0x000fe200078efcff */
[----:B0-----:R-:W-:Y:S01]  /*0a30*/  FMUL R81, R81, R28 ;  /* 0x0000001c51517220 */ /* 0x001fe20000400000 */
[-C--:B------:R-:W-:Y:S02]  /*0a40*/  LOP3.LUT R106, R59, R21.reuse, RZ, 0xfc, !PT ;  /* 0x000000153b6a7212 */ /* 0x080fe400078efcff */
[-C--:B------:R-:W-:Y:S02]  /*0a50*/  LOP3.LUT R89, R89, R21.reuse, RZ, 0xfc, !PT ;  /* 0x0000001559597212 */ /* 0x080fe400078efcff */
[----:B------:R-:W-:Y:S02]  /*0a60*/  LOP3.LUT R9, R39, R21, RZ, 0xfc, !PT ;  /* 0x0000001527097212 */ /* 0x000fe400078efcff */
[----:B------:R-:W-:Y:S01]  /*0a70*/  IADD3.X R99, R22, c[0x0][0x16c], RZ, P2, !PT ;  /* 0x00005b0016637a10 */ /* 0x000fe200017fe4ff */
[----:B------:R-:W-:Y:S01]  /*0a80*/  CS2R R20, SRZ ;  /* 0x0000000000147805 */ /* 0x000fe2000001ff00 */
[----:B------:R-:W-:-:S02]  /*0a90*/  IADD3.X R93, R23, c[0x0][0x16c], RZ, P3, !PT ;  /* 0x00005b00175d7a10 */ /* 0x000fc40001ffe4ff */
[----:B------:R-:W-:Y:S01]  /*0aa0*/  CS2R R22, SRZ ;  /* 0x0000000000167805 */ /* 0x000fe2000001ff00 */
[----:B------:R-:W-:Y:S02]  /*0ab0*/  IADD3 R46, P1, R105, c[0x0][0x160], RZ ;  /* 0x00005800692e7a10 */ /* 0x000fe40007f3e0ff */
[----:B------:R-:W-:Y:S02]  /*0ac0*/  ISETP.GE.U32.AND P3, PT, R27, 0xf70, PT ;  /* 0x00000f701b00780c */ /* 0x000fe40003f66070 */
[----:B------:R-:W-:Y:S01]  /*0ad0*/  IADD3.X R47, R106, c[0x0][0x164], RZ, P1, !PT ;  /* 0x000059006a2f7a10 */ /* 0x000fe20000ffe4ff */
[----:B------:R0:W3:Y:S01]  /*0ae0*/  @!P0 LDG.E.128 R20, [R34.64] ;  /* 0x0000000422148981 */ /* 0x0000e2000c1e1d00 */
[----:B------:R-:W-:Y:S01]  /*0af0*/  IADD3 R58, P1, R90, c[0x0][0x160], RZ ;  /* 0x000058005a3a7a10 */ /* 0x000fe20007f3e0ff */
[----:B------:R-:W-:Y:S01]  /*0b00*/  CS2R R30, SRZ ;  /* 0x00000000001e7805 */ /* 0x000fe2000001ff00 */
[----:B------:R-:W-:Y:S02]  /*0b10*/  P2R R112, PR, RZ, 0x1 ;  /* 0x00000001ff707803 */ /* 0x000fe40000000000 */
[----:B------:R-:W-:Y:S01]  /*0b20*/  ISETP.GE.U32.AND P6, PT, R83, 0xf70, PT ;  /* 0x00000f705300780c */ /* 0x000fe20003fc6070 */
[----:B------:R-:W-:Y:S01]  /*0b30*/  CS2R R32, SRZ ;  /* 0x0000000000207805 */ /* 0x000fe2000001ff00 */
[----:B------:R-:W-:Y:S01]  /*0b40*/  IADD3.X R59, R89, c[0x0][0x164], RZ, P1, !PT ;  /* 0x00005900593b7a10 */ /* 0x000fe20000ffe4ff */
[----:B------:R-:W-:Y:S01]  /*0b50*/  CS2R R26, SRZ ;  /* 0x00000000001a7805 */ /* 0x000fe2000001ff00 */
[----:B------:R-:W-:-:S02]  /*0b60*/  IADD3 R68, P1, R8, c[0x0][0x160], RZ ;  /* 0x0000580008447a10 */ /* 0x000fc40007f3e0ff */
[----:B------:R-:W-:Y:S02]  /*0b70*/  ISETP.GE.U32.AND.EX P0, PT, R2, RZ, PT, P3 ;  /* 0x000000ff0200720c */ /* 0x000fe40003f06130 */
[----:B------:R-:W-:Y:S02]  /*0b80*/  IADD3.X R69, R9, c[0x0][0x164], RZ, P1, !PT ;  /* 0x0000590009457a10 */ /* 0x000fe40000ffe4ff */
[----:B------:R-:W-:Y:S02]  /*0b90*/  IADD3 R94, P1, R4, c[0x0][0x160], RZ ;  /* 0x00005800045e7a10 */ /* 0x000fe40007f3e0ff */
[----:B------:R-:W-:Y:S02]  /*0ba0*/  ISETP.GE.U32.AND P2, PT, R25, 0xf70, PT ;  /* 0x00000f701900780c */ /* 0x000fe40003f46070 */
[----:B------:R-:W-:Y:S01]  /*0bb0*/  IADD3.X R95, R7, c[0x0][0x164], RZ, P1, !PT ;  /* 0x00005900075f7a10 */ /* 0x000fe20000ffe4ff */
[----:B0-----:R-:W-:Y:S01]  /*0bc0*/  CS2R R34, SRZ ;  /* 0x0000000000227805 */ /* 0x001fe2000001ff00 */
[----:B------:R-:W-:Y:S01]  /*0bd0*/  ISETP.GE.U32.AND P1, PT, R29, 0xf70, PT ;  /* 0x00000f701d00780c */ /* 0x000fe20003f26070 */
[----:B------:R-:W-:Y:S01]  /*0be0*/  CS2R R24, SRZ ;  /* 0x0000000000187805 */ /* 0x000fe2000001ff00 */
[----:B------:R-:W-:Y:S01]  /*0bf0*/  CS2R R28, SRZ ;  /* 0x00000000001c7805 */ /* 0x000fe2000001ff00 */
[----:B------:R-:W-:-:S02]  /*0c00*/  ISETP.GE.U32.AND.EX P2, PT, R2, RZ, PT, P2 ;  /* 0x000000ff0200720c */ /* 0x000fc40003f46120 */
[C---:B------:R-:W-:Y:S02]  /*0c10*/  ISETP.GE.U32.AND.EX P1, PT, R2.reuse, RZ, PT, P1 ;  /* 0x000000ff0200720c */ /* 0x040fe40003f26110 */
[----:B------:R-:W-:Y:S01]  /*0c20*/  P2R R109, PR, RZ, 0x1 ;  /* 0x00000001ff6d7803 */ /* 0x000fe20000000000 */
[----:B------:R0:W4:Y:S01]  /*0c30*/  @!P0 LDG.E.128 R28, [R48.64] ;  /* 0x00000004301c8981 */ /* 0x000122000c1e1d00 */
[C---:B------:R-:W-:Y:S02]  /*0c40*/  ISETP.GE.U32.AND.EX P0, PT, R2.reuse, RZ, PT, P6 ;  /* 0x000000ff0200720c */ /* 0x040fe40003f06160 */
[----:B------:R-:W-:Y:S02]  /*0c50*/  ISETP.GE.U32.AND P4, PT, R51, 0xf70, PT ;  /* 0x00000f703300780c */ /* 0x000fe40003f86070 */
[----:B------:R-:W-:Y:S01]  /*0c60*/  ISETP.GE.U32.AND P6, PT, R77, 0xf70, PT ;  /* 0x00000f704d00780c */ /* 0x000fe20003fc6070 */
[----:B------:R-:W-:Y:S01]  /*0c70*/  CS2R R50, SRZ ;  /* 0x0000000000327805 */ /* 0x000fe2000001ff00 */
[C---:B------:R-:W-:Y:S01]  /*0c80*/  ISETP.GE.U32.AND.EX P5, PT, R2.reuse, RZ, PT, P5 ;  /* 0x000000ff0200720c */ /* 0x040fe20003fa6150 */
[----:B------:R1:W5:Y:S01]  /*0c90*/  @!P2 LDG.E.128 R32, [R46.64] ;  /* 0x000000042e20a981 */ /* 0x000362000c1e1d00 */
[----:B------:R-:W-:Y:S01]  /*0ca0*/  ISETP.GE.U32.AND.EX P4, PT, R2, RZ, PT, P4 ;  /* 0x000000ff0200720c */ /* 0x000fe20003f86140 */
[----:B0-----:R-:W-:Y:S01]  /*0cb0*/  CS2R R48, SRZ ;  /* 0x0000000000307805 */ /* 0x001fe2000001ff00 */
[----:B------:R-:W-:Y:S01]  /*0cc0*/  P2R R62, PR, RZ, 0x4 ;  /* 0x00000004ff3e7803 */ /* 0x000fe20000000000 */
[----:B------:R0:W3:Y:S01]  /*0cd0*/  @!P1 LDG.E.128 R24, [R36.64] ;  /* 0x0000000424189981 */ /* 0x0000e2000c1e1d00 */
[----:B------:R-:W-:-:S02]  /*0ce0*/  ISETP.GE.U32.AND P3, PT, R53, 0xf70, PT ;  /* 0x00000f703500780c */ /* 0x000fc40003f66070 */
[C---:B------:R-:W-:Y:S01]  /*0cf0*/  ISETP.GE.U32.AND.EX P2, PT, R2.reuse, RZ, PT, P6 ;  /* 0x000000ff0200720c */ /* 0x040fe20003f46160 */
[----:B------:R-:W-:Y:S01]  /*0d00*/  CS2R R38, SRZ ;  /* 0x0000000000267805 */ /* 0x000fe2000001ff00 */
[----:B------:R-:W-:Y:S01]  /*0d10*/  ISETP.GE.U32.AND P6, PT, R55, 0xf70, PT ;  /* 0x00000f703700780c */ /* 0x000fe20003fc6070 */
[----:B------:R1:W3:Y:S01]  /*0d20*/  @!P0 LDG.E.128 R48, [R58.64] ;  /* 0x000000043a308981 */ /* 0x0002e2000c1e1d00 */
[C---:B------:R-:W-:Y:S01]  /*0d30*/  ISETP.GE.U32.AND.EX P3, PT, R2.reuse, RZ, PT, P3 ;  /* 0x000000ff0200720c */ /* 0x040fe20003f66130 */
[----:B------:R-:W-:Y:S01]  /*0d40*/  CS2R R40, SRZ ;  /* 0x0000000000287805 */ /* 0x000fe2000001ff00 */
[----:B------:R-:W-:Y:S01]  /*0d50*/  P2R R82, PR, RZ, 0x1 ;  /* 0x00000001ff527803 */ /* 0x000fe20000000000 */
[----:B0-----:R-:W-:Y:S01]  /*0d60*/  CS2R R36, SRZ ;  /* 0x0000000000247805 */ /* 0x001fe2000001ff00 */
[----:B------:R-:W-:Y:S01]  /*0d70*/  CS2R R42, SRZ ;  /* 0x00000000002a7805 */ /* 0x000fe2000001ff00 */
[C---:B------:R-:W-:Y:S02]  /*0d80*/  ISETP.GE.U32.AND.EX P0, PT, R2.reuse, RZ, PT, P6 ;  /* 0x000000ff0200720c */ /* 0x040fe40003f06160 */
[----:B------:R-:W-:Y:S01]  /*0d90*/  ISETP.GE.U32.AND P6, PT, R63, 0xf70, PT ;  /* 0x00000f703f00780c */ /* 0x000fe20003fc6070 */
[----:B------:R-:W-:Y:S01]  /*0da0*/  CS2R R52, SRZ ;  /* 0x0000000000347805 */ /* 0x000fe2000001ff00 */
[----:B------:R-:W-:Y:S01]  /*0db0*/  P2R R64, PR, RZ, 0x2 ;  /* 0x00000002ff407803 */ /* 0x000fe20000000000 */
[----:B------:R0:W3:Y:S01]  /*0dc0*/  @!P5 LDG.E.128 R36, [R44.64] ;  /* 0x000000042c24d981 */ /* 0x0000e2000c1e1d00 */
[----:B------:R-:W-:Y:S01]  /*0dd0*/  CS2R R54, SRZ ;  /* 0x0000000000367805 */ /* 0x000fe2000001ff00 */
[----:B-1----:R-:W-:Y:S01]  /*0de0*/  CS2R R46, SRZ ;  /* 0x00000000002e7805 */ /* 0x002fe2000001ff00 */
[----:B------:R-:W-:Y:S01]  /*0df0*/  ISETP.GE.U32.AND.EX P1, PT, R2, RZ, PT, P6 ;  /* 0x000000ff0200720c */ /* 0x000fe20003f26160 */
[----:B------:R1:W3:Y:S01]  /*0e00*/  @!P4 LDG.E.128 R40, [R56.64] ;  /* 0x000000043828c981 */ /* 0x0002e2000c1e1d00 */
[----:B------:R-:W-:Y:S01]  /*0e10*/  CS2R R58, SRZ ;  /* 0x00000000003a7805 */ /* 0x000fe2000001ff00 */
[----:B------:R-:W-:-:S02]  /*0e20*/  ISETP.GE.U32.AND P6, PT, R65, 0xf70, PT ;  /* 0x00000f704100780c */ /* 0x000fc40003fc6070 */
[----:B------:R-:W-:Y:S01]  /*0e30*/  P2R R83, PR, RZ, 0x4 ;  /* 0x00000004ff537803 */ /* 0x000fe20000000000 */
[----:B------:R1:W3:Y:S01]  /*0e40*/  @!P2 LDG.E.128 R52, [R66.64] ;  /* 0x000000044234a981 */ /* 0x0002e2000c1e1d00 */
[----:B0-----:R-:W-:Y:S01]  /*0e50*/  CS2R R44, SRZ ;  /* 0x00000000002c7805 */ /* 0x001fe2000001ff00 */
[----:B-1----:R-:W-:Y:S01]  /*0e60*/  CS2R R56, SRZ ;  /* 0x0000000000387805 */ /* 0x002fe2000001ff00 */
[----:B------:R-:W-:-:S04]  /*0e70*/  ISETP.NE.AND P2, PT, R62, RZ, PT ;  /* 0x000000ff3e00720c */ /* 0x000fc80003f45270 */
[----:B------:R0:W4:Y:S01]  /*0e80*/  @!P3 LDG.E.128 R44, [R60.64] ;  /* 0x000000043c2cb981 */ /* 0x000122000c1e1d00 */
[----:B------:R-:W-:Y:S01]  /*0e90*/  P2R R84, PR, RZ, 0x1 ;  /* 0x00000001ff547803 */ /* 0x000fe20000000000 */
[----:B------:R-:W-:Y:S02]  /*0ea0*/  CS2R R62, SRZ ;  /* 0x00000000003e7805 */ /* 0x000fe4000001ff00 */
[----:B------:R1:W4:Y:S01]  /*0eb0*/  @!P0 LDG.E.128 R56, [R70.64] ;  /* 0x0000000446388981 */ /* 0x000322000c1e1d00 */
[----:B------:R-:W-:Y:S01]  /*0ec0*/  ISETP.GE.U32.AND.EX P0, PT, R2, RZ, PT, P6 ;  /* 0x000000ff0200720c */ /* 0x000fe20003f06160 */
[----:B0-----:R-:W-:Y:S01]  /*0ed0*/  CS2R R60, SRZ ;  /* 0x00000000003c7805 */ /* 0x001fe2000001ff00 */
[----:B------:R-:W-:Y:S01]  /*0ee0*/  P2R R85, PR, RZ, 0x2 ;  /* 0x00000002ff557803 */ /* 0x000fe20000000000 */
[----:B------:R-:W-:-:S04]  /*0ef0*/  CS2R R66, SRZ ;  /* 0x0000000000427805 */ /* 0x000fc8000001ff00 */
[----:B------:R0:W4:Y:S01]  /*0f00*/  @!P1 LDG.E.128 R60, [R68.64] ;  /* 0x00000004443c9981 */ /* 0x000122000c1e1d00 */
[----:B------:R-:W-:Y:S02]  /*0f10*/  ISETP.NE.AND P1, PT, R64, RZ, PT ;  /* 0x000000ff4000720c */ /* 0x000fe40003f25270 */
[----:B------:R-:W-:Y:S01]  /*0f20*/  CS2R R64, SRZ ;  /* 0x0000000000407805 */ /* 0x000fe2000001ff00 */
[----:B------:R-:W-:Y:S02]  /*0f30*/  ISETP.GE.U32.AND P6, PT, R79, 0xf70, PT ;  /* 0x00000f704f00780c */ /* 0x000fe40003fc6070 */
[----:B------:R-:W-:Y:S01]  /*0f40*/  P2R R86, PR, RZ, 0x1 ;  /* 0x00000001ff567803 */ /* 0x000fe20000000000 */
[-C--:B------:R-:W-:Y:S02]  /*0f50*/  FMUL R88, R88, R81.reuse ;  /* 0x0000005158587220 */ /* 0x080fe40000400000 */
[----:B------:R2:W4:Y:S01]  /*0f60*/  @!P0 LDG.E.128 R64, [R72.64] ;  /* 0x0000000448408981 */ /* 0x000522000c1e1d00 */
[----:B------:R-:W-:Y:S01]  /*0f70*/  ISETP.GE.U32.AND.EX P0, PT, R2, RZ, PT, P6 ;  /* 0x000000ff0200720c */ /* 0x000fe20003f06160 */
[-C--:B-1----:R-:W-:Y:S01]  /*0f80*/  FMUL R71, R76, R81.reuse ;  /* 0x000000514c477220 */ /* 0x082fe20000400000 */
[-C--:B------:R-:W-:Y:S01]  /*0f90*/  FMUL R78, R78, R81.reuse ;  /* 0x000000514e4e7220 */ /* 0x080fe20000400000 */
[----:B------:R-:W-:Y:S01]  /*0fa0*/  FMUL R87, R124, R81 ;  /* 0x000000517c577220 */ /* 0x000fe20000400000 */
[----:B0-----:R-:W-:-:S02]  /*0fb0*/  CS2R R68, SRZ ;  /* 0x0000000000447805 */ /* 0x001fc4000001ff00 */
[----:B------:R-:W-:Y:S02]  /*0fc0*/  F2FP.PACK_AB R76, R71, R88 ;  /* 0x00000058474c723e */ /* 0x000fe400000000ff */
[----:B------:R-:W-:Y:S01]  /*0fd0*/  CS2R R70, SRZ ;  /* 0x0000000000467805 */ /* 0x000fe2000001ff00 */
[----:B------:R-:W-:Y:S02]  /*0fe0*/  ISETP.GE.U32.AND P6, PT, R75, 0xf70, PT ;  /* 0x00000f704b00780c */ /* 0x000fe40003fc6070 */
[----:B------:R-:W-:Y:S02]  /*0ff0*/  F2FP.PACK_AB R78, R87, R78 ;  /* 0x0000004e574e723e */ /* 0x000fe400000000ff */
[----:B------:R-:W-:Y:S01]  /*1000*/  ISETP.GE.U32.AND.EX P6, PT, R2, RZ, PT, P6 ;  /* 0x000000ff0200720c */ /* 0x000fe20003fc6160 */
[----:B------:R0:W4:Y:S01]  /*1010*/  @!P0 LDG.E.128 R68, [R94.64] ;  /* 0x000000045e448981 */ /* 0x000122000c1e1d00 */
[----:B------:R-:W-:Y:S02]  /*1020*/  P2R R87, PR, RZ, 0x1 ;  /* 0x00000001ff577803 */ /* 0x000fe40000000000 */
[----:B------:R-:W-:Y:S01]  /*1030*/  ISETP.NE.AND P0, PT, R116, RZ, PT ;  /* 0x000000ff7400720c */ /* 0x000fe20003f05270 */
[----:B--2---:R-:W-:-:S02]  /*1040*/  HADD2.F32 R117, -RZ, R16.H1_H1 ;  /* 0x30000010ff757230 */ /* 0x004fc40000004100 */
[----:B------:R-:W-:-:S03]  /*1050*/  HADD2.F32 R119, -RZ, R16.H0_H0 ;  /* 0x20000010ff777230 */ /* 0x000fc60000004100 */
[----:B------:R-:W-:Y:S01]  /*1060*/  FMUL R16, R117, R117 ;  /* 0x0000007575107220 */ /* 0x000fe20000400000 */
[----:B------:R-:W-:-:S03]  /*1070*/  HADD2.F32 R121, -RZ, R17.H0_H0 ;  /* 0x20000011ff797230 */ /* 0x000fc60000004100 */
[----:B------:R-:W-:Y:S01]  /*1080*/  FFMA R16, R119, R119, R16 ;  /* 0x0000007777107223 */ /* 0x000fe20000000010 */
[-C--:B------:R-:W-:Y:S01]  /*1090*/  FMUL R79, R118, R81.reuse ;  /* 0x00000051764f7220 */ /* 0x080fe20000400000 */
[----:B------:R-:W-:Y:S01]  /*10a0*/  HADD2.F32 R17, -RZ, R17.H1_H1 ;  /* 0x30000011ff117230 */ /* 0x000fe20000004100 */
[-C--:B------:R-:W-:Y:S01]  /*10b0*/  FMUL R77, R120, R81.reuse ;  /* 0x00000051784d7220 */ /* 0x080fe20000400000 */
[-C--:B------:R-:W-:Y:S01]  /*10c0*/  FMUL R122, R122, R81.reuse ;  /* 0x000000517a7a7220 */ /* 0x080fe20000400000 */
[----:B------:R-:W-:Y:S01]  /*10d0*/  FMUL R118, R74, R81 ;  /* 0x000000514a767220 */ /* 0x000fe20000400000 */
[----:B------:R-:W-:Y:S01]  /*10e0*/  FFMA R16, R121, R121, R16 ;  /* 0x0000007979107223 */ /* 0x000fe20000000010 */
[----:B------:R-:W-:Y:S01]  /*10f0*/  CS2R R72, SRZ ;  /* 0x0000000000487805 */ /* 0x000fe2000001ff00 */
[----:B------:R-:W-:Y:S01]  /*1100*/  CS2R R74, SRZ ;  /* 0x00000000004a7805 */ /* 0x000fe2000001ff00 */
[----:B------:R-:W-:Y:S01]  /*1110*/  HADD2.F32 R123, -RZ, R18.H0_H0 ;  /* 0x20000012ff7b7230 */ /* 0x000fe20000004100 */
[----:B------:R-:W-:Y:S01]  /*1120*/  FFMA R16, R17, R17, R16 ;  /* 0x0000001111107223 */ /* 0x000fe20000000010 */
[----:B------:R-:W-:-:S02]  /*1130*/  F2FP.PACK_AB R77, R122, R77 ;  /* 0x0000004d7a4d723e */ /* 0x000fc400000000ff */
[----:B------:R-:W-:Y:S01]  /*1140*/  F2FP.PACK_AB R79, R118, R79 ;  /* 0x0000004f764f723e */ /* 0x000fe200000000ff */
[----:B0-----:R-:W-:Y:S01]  /*1150*/  HADD2.F32 R95, -RZ, R18.H1_H1 ;  /* 0x30000012ff5f7230 */ /* 0x001fe20000004100 */
[----:B------:R-:W-:Y:S01]  /*1160*/  FFMA R16, R123, R123, R16 ;  /* 0x0000007b7b107223 */ /* 0x000fe20000000010 */
[----:B------:R0:W2:Y:S04]  /*1170*/  @!P6 LDG.E.128 R72, [R96.64] ;  /* 0x000000046048e981 */ /* 0x0000a8000c1e1d00 */
[----:B------:R1:W-:Y:S01]  /*1180*/  @!P0 STG.E.128 [R98.64], R76 ;  /* 0x0000004c62008986 */ /* 0x0003e2000c101d04 */
[----:B------:R-:W-:Y:S01]  /*1190*/  FFMA R16, R95, R95, R16 ;  /* 0x0000005f5f107223 */ /* 0x000fe20000000010 */
[--C-:B-1----:R-:W-:Y:S02]  /*11a0*/  HADD2.F32 R79, -RZ, R19.reuse.H0_H0 ;  /* 0x20000013ff4f7230 */ /* 0x102fe40000004100 */
[----:B------:R-:W-:-:S03]  /*11b0*/  HADD2.F32 R19, -RZ, R19.H1_H1 ;  /* 0x30000013ff137230 */ /* 0x000fc60000004100 */
[----:B------:R-:W-:-:S04]  /*11c0*/  FFMA R16, R79, R79, R16 ;  /* 0x0000004f4f107223 */ /* 0x000fc80000000010 */
[----:B------:R-:W-:-:S05]  /*11d0*/  FFMA R16, R19, R19, R16 ;  /* 0x0000001313107223 */ /* 0x000fca0000000010 */
[----:B------:R-:W1:Y:S02]  /*11e0*/  SHFL.BFLY PT, R77, R16, 0x8, 0x1f ;  /* 0x0d001f00104d7f89 */ /* 0x000e6400000e0000 */
[----:B-1----:R-:W-:-:S05]  /*11f0*/  FADD R77, R16, R77 ;  /* 0x0000004d104d7221 */ /* 0x002fca0000000000 */
[----:B------:R-:W1:Y:S02]  /*1200*/  SHFL.BFLY PT, R18, R77, 0x4, 0x1f ;  /* 0x0c801f004d127f89 */ /* 0x000e6400000e0000 */
[----:B-1----:R-:W-:-:S05]  /*1210*/  FADD R18, R77, R18 ;  /* 0x000000124d127221 */ /* 0x002fca0000000000 */
[----:B0-----:R-:W0:Y:S02]  /*1220*/  SHFL.BFLY PT, R97, R18, 0x2, 0x1f ;  /* 0x0c401f0012617f89 */ /* 0x001e2400000e0000 */
[----:B0-----:R-:W-:-:S05]  /*1230*/  FADD R97, R18, R97 ;  /* 0x0000006112617221 */ /* 0x001fca0000000000 */
[----:B------:R-:W0:Y:S01]  /*1240*/  SHFL.BFLY PT, R76, R97, 0x1, 0x1f ;  /* 0x0c201f00614c7f89 */ /* 0x000e2200000e0000 */
[----:B------:R-:W-:Y:S01]  /*1250*/  P2R R88, PR, RZ, 0x40 ;  /* 0x00000040ff587803 */ /* 0x000fe20000000000 */
[----:B0-----:R-:W-:-:S04]  /*1260*/  FADD R76, R97, R76 ;  /* 0x0000004c614c7221 */ /* 0x001fc80000000000 */
[----:B------:R-:W-:-:S04]  /*1270*/  FADD R94, R76, c[0x0][0x178] ;  /* 0x00005e004c5e7621 */ /* 0x000fc80000000000 */
[----:B------:R-:W0:Y:S02]  /*1280*/  MUFU.SQRT R96, R94 ;  /* 0x0000005e00607308 */ /* 0x000e240000002000 */
[C---:B0-----:R-:W-:Y:S02]  /*1290*/  FSETP.GT.AND P6, PT, R96.reuse, 8.50705917302346158658e+37, PT ;  /* 0x7e8000006000780b */ /* 0x041fe40003fc4000 */
[----:B------:R-:W-:-:S11]  /*12a0*/  FSETP.GEU.AND P0, PT, R96, 1.175494350822287508e-38, PT ;  /* 0x008000006000780b */ /* 0x000fd60003f0e000 */
[----:B------:R-:W-:-:S04]  /*12b0*/  @P6 FMUL R96, R96, 0.25 ;  /* 0x3e80000060606820 */ /* 0x000fc80000400000 */
[----:B------:R-:W-:-:S04]  /*12c0*/  @!P0 FMUL R96, R96, 16777216 ;  /* 0x4b80000060608820 */ /* 0x000fc80000400000 */
[----:B------:R-:W0:Y:S01]  /*12d0*/  MUFU.RCP R78, R96 ;  /* 0x00000060004e7308 */ /* 0x000e220000001000 */
[----:B------:R-:W-:-:S05]  /*12e0*/  FSEL R99, R80, 1, P6 ;  /* 0x3f80000050637808 */ /* 0x000fca0003000000 */
[----:B------:R-:W-:-:S04]  /*12f0*/  @!P0 FMUL R99, R99, 16777216 ;  /* 0x4b80000063638820 */ /* 0x000fc80000400000 */
[----:B0-----:R-:W-:-:S04]  /*1300*/  FMUL R78, R78, R99 ;  /* 0x000000634e4e7220 */ /* 0x001fc80000400000 */
[-C--:B------:R-:W-:Y:S01]  /*1310*/  FMUL R79, R79, R78.reuse ;  /* 0x0000004e4f4f7220 */ /* 0x080fe20000400000 */
[-C--:B------:R-:W-:Y:S01]  /*1320*/  FMUL R98, R19, R78.reuse ;  /* 0x0000004e13627220 */ /* 0x080fe20000400000 */
[----:B------:R-:W-:-:S04]  /*1330*/  FMUL R94, R95, R78 ;  /* 0x0000004e5f5e7220 */ /* 0x000fc80000400000 */
[----:B------:R-:W-:Y:S01]  /*1340*/  F2FP.PACK_AB R19, R98, R79 ;  /* 0x0000004f6213723e */ /* 0x000fe200000000ff */
[--C-:B---3--:R-:W-:Y:S01]  /*1350*/  HADD2.F32 R79, -RZ, R20.reuse.H1_H1 ;  /* 0x30000014ff4f7230 */ /* 0x108fe20000004100 */
[----:B------:R-:W-:Y:S01]  /*1360*/  IADD3 R76, P6, R115, c[0x0][0x168], RZ ;  /* 0x00005a00734c7a10 */ /* 0x000fe20007fde0ff */
[----:B------:R-:W-:-:S03]  /*1370*/  HADD2.F32 R95, -RZ, R20.H0_H0 ;  /* 0x20000014ff5f7230 */ /* 0x000fc60000004100 */
[----:B------:R-:W-:Y:S01]  /*1380*/  FMUL R20, R79, R79 ;  /* 0x0000004f4f147220 */ /* 0x000fe20000400000 */
[--C-:B------:R-:W-:Y:S01]  /*1390*/  HADD2.F32 R97, -RZ, R21.reuse.H0_H0 ;  /* 0x20000015ff617230 */ /* 0x100fe20000004100 */
[----:B------:R-:W-:Y:S02]  /*13a0*/  IADD3.X R77, R114, c[0x0][0x16c], RZ, P6, !PT ;  /* 0x00005b00724d7a10 */ /* 0x000fe400037fe4ff */
[----:B------:R-:W-:Y:S01]  /*13b0*/  FFMA R20, R95, R95, R20 ;  /* 0x0000005f5f147223 */ /* 0x000fe20000000014 */
[----:B------:R-:W-:Y:S01]  /*13c0*/  ISETP.NE.AND P6, PT, R113, RZ, PT ;  /* 0x000000ff7100720c */ /* 0x000fe20003fc5270 */
[-C--:B------:R-:W-:Y:S01]  /*13d0*/  FMUL R121, R121, R78.reuse ;  /* 0x0000004e79797220 */ /* 0x080fe20000400000 */
[-C--:B------:R-:W-:Y:S01]  /*13e0*/  FMUL R18, R17, R78.reuse ;  /* 0x0000004e11127220 */ /* 0x080fe20000400000 */
[----:B------:R-:W-:Y:S01]  /*13f0*/  HADD2.F32 R21, -RZ, R21.H1_H1 ;  /* 0x30000015ff157230 */ /* 0x000fe20000004100 */
[-C--:B------:R-:W-:Y:S01]  /*1400*/  FMUL R16, R119, R78.reuse ;  /* 0x0000004e77107220 */ /* 0x080fe20000400000 */
[-C--:B------:R-:W-:Y:S01]  /*1410*/  FMUL R117, R117, R78.reuse ;  /* 0x0000004e75757220 */ /* 0x080fe20000400000 */
[----:B------:R-:W-:Y:S01]  /*1420*/  FMUL R123, R123, R78 ;  /* 0x0000004e7b7b7220 */ /* 0x000fe20000400000 */
[----:B------:R-:W-:Y:S01]  /*1430*/  FFMA R20, R97, R97, R20 ;  /* 0x0000006161147223 */ /* 0x000fe20000000014 */
[----:B------:R-:W-:Y:S01]  /*1440*/  HADD2.F32 R99, -RZ, R22.H0_H0 ;  /* 0x20000016ff637230 */ /* 0x000fe20000004100 */
[----:B------:R-:W-:-:S02]  /*1450*/  F2FP.PACK_AB R17, R18, R121 ;  /* 0x000000791211723e */ /* 0x000fc400000000ff */
[----:B------:R-:W-:Y:S01]  /*1460*/  FFMA R20, R21, R21, R20 ;  /* 0x0000001515147223 */ /* 0x000fe20000000014 */
[----:B------:R-:W-:Y:S02]  /*1470*/  F2FP.PACK_AB R16, R117, R16 ;  /* 0x000000107510723e */ /* 0x000fe400000000ff */
[----:B------:R-:W-:Y:S01]  /*1480*/  F2FP.PACK_AB R18, R94, R123 ;  /* 0x0000007b5e12723e */ /* 0x000fe200000000ff */
[----:B------:R-:W-:Y:S01]  /*1490*/  HADD2.F32 R113, -RZ, R22.H1_H1 ;  /* 0x30000016ff717230 */ /* 0x000fe20000004100 */
[----:B------:R-:W-:-:S03]  /*14a0*/  FFMA R20, R99, R99, R20 ;  /* 0x0000006363147223 */ /* 0x000fc60000000014 */
[----:B------:R0:W-:Y:S01]  /*14b0*/  @!P6 STG.E.128 [R92.64], R16 ;  /* 0x000000105c00e986 */ /* 0x0001e2000c101d04 */
[----:B------:R-:W-:Y:S01]  /*14c0*/  FFMA R20, R113, R113, R20 ;  /* 0x0000007171147223 */ /* 0x000fe20000000014 */
[--C-:B0-----:R-:W-:Y:S02]  /*14d0*/  HADD2.F32 R17, -RZ, R23.reuse.H0_H0 ;  /* 0x20000017ff117230 */ /* 0x101fe40000004100 */
[----:B------:R-:W-:-:S03]  /*14e0*/  HADD2.F32 R23, -RZ, R23.H1_H1 ;  /* 0x30000017ff177230 */ /* 0x000fc60000004100 */
[----:B------:R-:W-:-:S04]  /*14f0*/  FFMA R20, R17, R17, R20 ;  /* 0x0000001111147223 */ /* 0x000fc80000000014 */
[----:B------:R-:W-:-:S05]  /*1500*/  FFMA R20, R23, R23, R20 ;  /* 0x0000001717147223 */ /* 0x000fca0000000014 */
[----:B------:R-:W0:Y:S02]  /*1510*/  SHFL.BFLY PT, R19, R20, 0x8, 0x1f ;  /* 0x0d001f0014137f89 */ /* 0x000e2400000e0000 */
[----:B0-----:R-:W-:-:S05]  /*1520*/  FADD R19, R20, R19 ;  /* 0x0000001314137221 */ /* 0x001fca0000000000 */
[----:B------:R-:W0:Y:S02]  /*1530*/  SHFL.BFLY PT, R16, R19, 0x4, 0x1f ;  /* 0x0c801f0013107f89 */ /* 0x000e2400000e0000 */
[----:B0-----:R-:W-:-:S05]  /*1540*/  FADD R16, R19, R16 ;  /* 0x0000001013107221 */ /* 0x001fca0000000000 */
[----:B------:R-:W0:Y:S02]  /*1550*/  SHFL.BFLY PT, R93, R16, 0x2, 0x1f ;  /* 0x0c401f00105d7f89 */ /* 0x000e2400000e0000 */
[----:B0-----:R-:W-:-:S05]  /*1560*/  FADD R93, R16, R93 ;  /* 0x0000005d105d7221 */ /* 0x001fca0000000000 */
[----:B------:R-:W0:Y:S02]  /*1570*/  SHFL.BFLY PT, R18, R93, 0x1, 0x1f ;  /* 0x0c201f005d127f89 */ /* 0x000e2400000e0000 */
[----:B0-----:R-:W-:-:S04]  /*1580*/  FADD R18, R93, R18 ;  /* 0x000000125d127221 */ /* 0x001fc80000000000 */
[----:B------:R-:W-:-:S04]  /*1590*/  FADD R18, R18, c[0x0][0x178] ;  /* 0x00005e0012127621 */ /* 0x000fc80000000000 */
[----:B------:R-:W0:Y:S02]  /*15a0*/  MUFU.SQRT R92, R18 ;  /* 0x00000012005c7308 */ /* 0x000e240000002000 */
[C---:B0-----:R-:W-:Y:S02]  /*15b0*/  FSETP.GT.AND P6, PT, R92.reuse, 8.50705917302346158658e+37, PT ;  /* 0x7e8000005c00780b */ /* 0x041fe40003fc4000 */
[----:B------:R-:W-:-:S11]  /*15c0*/  FSETP.GEU.AND P0, PT, R92, 1.175494350822287508e-38, PT ;  /* 0x008000005c00780b */ /* 0x000fd60003f0e000 */
[----:B------:R-:W-:-:S04]  /*15d0*/  @P6 FMUL R92, R92, 0.25 ;  /* 0x3e8000005c5c6820 */ /* 0x000fc80000400000 */
[----:B------:R-:W-:-:S04]  /*15e0*/  @!P0 FMUL R92, R92, 16777216 ;  /* 0x4b8000005c5c8820 */ /* 0x000fc80000400000 */
[----:B------:R0:W1:Y:S01]  /*15f0*/  MUFU.RCP R22, R92 ;  /* 0x0000005c00167308 */ /* 0x0000620000001000 */
[----:B------:R-:W-:-:S05]  /*1600*/  FSEL R19, R80, 1, P6 ;  /* 0x3f80000050137808 */ /* 0x000fca0003000000 */
[----:B------:R-:W-:Y:S01]  /*1610*/  @!P0 FMUL R19, R19, 16777216 ;  /* 0x4b80000013138820 */ /* 0x000fe20000400000 */
[--C-:B0-----:R-:W-:Y:S01]  /*1620*/  HADD2.F32 R92, -RZ, R24.reuse.H1_H1 ;  /* 0x30000018ff5c7230 */ /* 0x101fe20000004100 */
[----:B------:R-:W-:Y:S01]  /*1630*/  IADD3 R110, P6, R110, c[0x0][0x168], RZ ;  /* 0x00005a006e6e7a10 */ /* 0x000fe20007fde0ff */
[----:B------:R-:W-:Y:S01]  /*1640*/  HADD2.F32 R24, -RZ, R24.H0_H0 ;  /* 0x20000018ff187230 */ /* 0x000fe20000004100 */
[----:B-1----:R-:W-:-:S04]  /*1650*/  FMUL R22, R22, R19 ;  /* 0x0000001316167220 */ /* 0x002fc80000400000 */
[----:B------:R-:W-:Y:S01]  /*1660*/  FMUL R18, R21, R22 ;  /* 0x0000001615127220 */ /* 0x000fe20000400000 */
[----:B------:R-:W-:Y:S01]  /*1670*/  FMUL R21, R92, R92 ;  /* 0x0000005c5c157220 */ /* 0x000fe20000400000 */
[-C--:B------:R-:W-:Y:S01]  /*1680*/  FMUL R19, R17, R22.reuse ;  /* 0x0000001611137220 */ /* 0x080fe20000400000 */
[----:B------:R-:W-:Y:S01]  /*1690*/  FMUL R94, R23, R22 ;  /* 0x00000016175e7220 */ /* 0x000fe20000400000 */
[--C-:B------:R-:W-:Y:S01]  /*16a0*/  HADD2.F32 R96, -RZ, R25.reuse.H0_H0 ;  /* 0x20000019ff607230 */ /* 0x100fe20000004100 */
[----:B------:R-:W-:Y:S01]  /*16b0*/  IADD3.X R111, R111, c[0x0][0x16c], RZ, P6, !PT ;  /* 0x00005b006f6f7a10 */ /* 0x000fe200037fe4ff */
[----:B------:R-:W-:Y:S01]  /*16c0*/  FFMA R21, R24, R24, R21 ;  /* 0x0000001818157223 */ /* 0x000fe20000000015 */
[----:B------:R-:W-:Y:S01]  /*16d0*/  ISETP.NE.AND P6, PT, R112, RZ, PT ;  /* 0x000000ff7000720c */ /* 0x000fe20003fc5270 */
[-C--:B------:R-:W-:Y:S01]  /*16e0*/  FMUL R97, R97, R22.reuse ;  /* 0x0000001661617220 */ /* 0x080fe20000400000 */
[----:B------:R-:W-:Y:S01]  /*16f0*/  F2FP.PACK_AB R19, R94, R19 ;  /* 0x000000135e13723e */ /* 0x000fe200000000ff */
[----:B------:R-:W-:Y:S01]  /*1700*/  HADD2.F32 R94, -RZ, R25.H1_H1 ;  /* 0x30000019ff5e7230 */ /* 0x000fe20000004100 */
[-C--:B------:R-:W-:Y:S01]  /*1710*/  FMUL R16, R95, R22.reuse ;  /* 0x000000165f107220 */ /* 0x080fe20000400000 */
        /* <DEDUP_REMOVED lines=37> */
[-C--:B------:R-:W-:Y:S01]  /*1970*/  FMUL R96, R96, R23.reuse ;  /* 0x0000001760607220 */ /* 0x080fe20000400000 */
[-C--:B------:R-:W-:Y:S01]  /*1980*/  FMUL R19, R94, R23.reuse ;  /* 0x000000175e137220 */ /* 0x080fe20000400000 */
[-C--:B------:R-:W-:Y:S01]  /*1990*/  FMUL R27, R26, R23.reuse ;  /* 0x000000171a1b7220 */ /* 0x080fe20000400000 */
[-C--:B------:R-:W-:Y:S01]  /*19a0*/  FMUL R26, R18, R23.reuse ;  /* 0x00000017121a7220 */ /* 0x080fe20000400000 */
[-C--:B------:R-:W-:Y:S01]  /*19b0*/  FMUL R77, R16, R23.reuse ;  /* 0x00000017104d7220 */ /* 0x080fe20000400000 */
[----:B------:R-:W-:Y:S01]  /*19c0*/  F2FP.PACK_AB R16, R17, R24 ;  /* 0x000000181110723e */ /* 0x000fe200000000ff */
[----:B------:R-:W-:Y:S01]  /*19d0*/  FMUL R98, R98, R23 ;  /* 0x0000001762627220 */ /* 0x000fe20000400000 */
[----:B------:R-:W-:Y:S02]  /*19e0*/  F2FP.PACK_AB R17, R19, R96 ;  /* 0x000000601311723e */ /* 0x000fe400000000ff */
[----:B------:R-:W-:Y:S01]  /*19f0*/  F2FP.PACK_AB R19, R77, R26 ;  /* 0x0000001a4d13723e */ /* 0x000fe200000000ff */
[--C-:B----4-:R-:W-:Y:S01]  /*1a00*/  HADD2.F32 R77, -RZ, R28.reuse.H1_H1 ;  /* 0x3000001cff4d7230 */ /* 0x110fe20000004100 */
[----:B------:R-:W-:Y:S01]  /*1a10*/  F2FP.PACK_AB R18, R27, R98 ;  /* 0x000000621b12723e */ /* 0x000fe200000000ff */
[----:B------:R-:W-:-:S03]  /*1a20*/  HADD2.F32 R27, -RZ, R28.H0_H0 ;  /* 0x2000001cff1b7230 */ /* 0x000fc60000004100 */
[----:B------:R-:W-:Y:S01]  /*1a30*/  FMUL R24, R77, R77 ;  /* 0x0000004d4d187220 */ /* 0x000fe20000400000 */
[----:B------:R-:W-:-:S03]  /*1a40*/  HADD2.F32 R79, -RZ, R29.H0_H0 ;  /* 0x2000001dff4f7230 */ /* 0x000fc60000004100 */
[----:B------:R-:W-:Y:S01]  /*1a50*/  FFMA R24, R27, R27, R24 ;  /* 0x0000001b1b187223 */ /* 0x000fe20000000018 */
[----:B------:R-:W-:-:S03]  /*1a60*/  HADD2.F32 R29, -RZ, R29.H1_H1 ;  /* 0x3000001dff1d7230 */ /* 0x000fc60000004100 */
[----:B------:R-:W-:Y:S01]  /*1a70*/  FFMA R24, R79, R79, R24 ;  /* 0x0000004f4f187223 */ /* 0x000fe20000000018 */
[----:B------:R-:W-:-:S03]  /*1a80*/  HADD2.F32 R95, -RZ, R30.H0_H0 ;  /* 0x2000001eff5f7230 */ /* 0x000fc60000004100 */
[----:B------:R-:W-:Y:S01]  /*1a90*/  FFMA R24, R29, R29, R24 ;  /* 0x0000001d1d187223 */ /* 0x000fe20000000018 */
[----:B------:R-:W-:Y:S01]  /*1aa0*/  HADD2.F32 R93, -RZ, R30.H1_H1 ;  /* 0x3000001eff5d7230 */ /* 0x000fe20000004100 */
[----:B------:R0:W-:Y:S02]  /*1ab0*/  @!P1 STG.E.128 [R110.64], R16 ;  /* 0x000000106e009986 */ /* 0x0001e4000c101d04 */
[----:B------:R-:W-:-:S04]  /*1ac0*/  FFMA R24, R95, R95, R24 ;  /* 0x0000005f5f187223 */ /* 0x000fc80000000018 */
        /* <DEDUP_REMOVED lines=27> */
[--C-:B-----5:R-:W-:Y:S01]  /*1c80*/  HADD2.F32 R29, -RZ, R32.reuse.H1_H1 ;  /* 0x30000020ff1d7230 */ /* 0x120fe20000004100 */
[-C--:B------:R-:W-:Y:S01]  /*1c90*/  FMUL R19, R17, R26.reuse ;  /* 0x0000001a11137220 */ /* 0x080fe20000400000 */
[-C--:B------:R-:W-:Y:S01]  /*1ca0*/  FMUL R16, R27, R26.reuse ;  /* 0x0000001a1b107220 */ /* 0x080fe20000400000 */
[----:B------:R-:W-:Y:S01]  /*1cb0*/  F2FP.PACK_AB R17, R18, R79 ;  /* 0x0000004f1211723e */ /* 0x000fe200000000ff */
[----:B------:R-:W-:Y:S01]  /*1cc0*/  HADD2.F32 R27, -RZ, R32.H0_H0 ;  /* 0x20000020ff1b7230 */ /* 0x000fe20000004100 */
[----:B------:R-:W-:Y:S01]  /*1cd0*/  F2FP.PACK_AB R18, R28, R95 ;  /* 0x0000005f1c12723e */ /* 0x000fe200000000ff */
[----:B------:R-:W-:Y:S01]  /*1ce0*/  FMUL R28, R29, R29 ;  /* 0x0000001d1d1c7220 */ /* 0x000fe20000400000 */
[----:B------:R-:W-:Y:S01]  /*1cf0*/  IADD3 R20, P6, R108, c[0x0][0x168], RZ ;  /* 0x00005a006c147a10 */ /* 0x000fe20007fde0ff */
[----:B------:R-:W-:Y:S01]  /*1d00*/  FMUL R76, R31, R26 ;  /* 0x0000001a1f4c7220 */ /* 0x000fe20000400000 */
[----:B------:R-:W-:Y:S01]  /*1d10*/  HADD2.F32 R31, -RZ, R33.H0_H0 ;  /* 0x20000021ff1f7230 */ /* 0x000fe20000004100 */
[----:B------:R-:W-:Y:S01]  /*1d20*/  FFMA R28, R27, R27, R28 ;  /* 0x0000001b1b1c7223 */ /* 0x000fe2000000001c */
[----:B------:R-:W-:-:S02]  /*1d30*/  IADD3.X R21, R107, c[0x0][0x16c], RZ, P6, !PT ;  /* 0x00005b006b157a10 */ /* 0x000fc400037fe4ff */
[----:B------:R-:W-:Y:S01]  /*1d40*/  ISETP.NE.AND P6, PT, R109, RZ, PT ;  /* 0x000000ff6d00720c */ /* 0x000fe20003fc5270 */
[----:B------:R-:W-:Y:S01]  /*1d50*/  HADD2.F32 R33, -RZ, R33.H1_H1 ;  /* 0x30000021ff217230 */ /* 0x000fe20000004100 */
[----:B------:R-:W-:Y:S01]  /*1d60*/  FMUL R77, R77, R26 ;  /* 0x0000001a4d4d7220 */ /* 0x000fe20000400000 */
[----:B------:R-:W-:Y:S01]  /*1d70*/  FFMA R28, R31, R31, R28 ;  /* 0x0000001f1f1c7223 */ /* 0x000fe2000000001c */
[--C-:B------:R-:W-:Y:S01]  /*1d80*/  HADD2.F32 R79, -RZ, R34.reuse.H0_H0 ;  /* 0x20000022ff4f7230 */ /* 0x100fe20000004100 */
[----:B------:R-:W-:Y:S02]  /*1d90*/  F2FP.PACK_AB R19, R76, R19 ;  /* 0x000000134c13723e */ /* 0x000fe400000000ff */
[----:B------:R-:W-:Y:S01]  /*1da0*/  FFMA R28, R33, R33, R28 ;  /* 0x00000021211c7223 */ /* 0x000fe2000000001c */
[----:B------:R-:W-:Y:S01]  /*1db0*/  F2FP.PACK_AB R16, R77, R16 ;  /* 0x000000104d10723e */ /* 0x000fe200000000ff */
[----:B------:R-:W-:Y:S02]  /*1dc0*/  HADD2.F32 R77, -RZ, R34.H1_H1 ;  /* 0x30000022ff4d7230 */ /* 0x000fe40000004100 */
[----:B------:R-:W-:-:S02]  /*1dd0*/  FFMA R28, R79, R79, R28 ;  /* 0x0000004f4f1c7223 */ /* 0x000fc4000000001c */
[----:B------:R0:W-:Y:S02]  /*1de0*/  @!P6 STG.E.128 [R20.64], R16 ;  /* 0x000000101400e986 */ /* 0x0001e4000c101d04 */
        /* <DEDUP_REMOVED lines=11> */
[----:B------:R-:W0:Y:S01]  /*1ea0*/  SHFL.BFLY PT, R18, R21, 0x1, 0x1f ;  /* 0x0c201f0015127f89 */ /* 0x000e2200000e0000 */
[----:B------:R-:W-:Y:S01]  /*1eb0*/  IADD3 R24, P1, R105, c[0x0][0x168], RZ ;  /* 0x00005a0069187a10 */ /* 0x000fe20007f3e0ff */
[----:B0-----:R-:W-:-:S04]  /*1ec0*/  FADD R18, R21, R18 ;  /* 0x0000001215127221 */ /* 0x001fc80000000000 */
[----:B------:R-:W-:-:S04]  /*1ed0*/  FADD R18, R18, c[0x0][0x178] ;  /* 0x00005e0012127621 */ /* 0x000fc80000000000 */
[----:B------:R-:W0:Y:S01]  /*1ee0*/  MUFU.SQRT R30, R18 ;  /* 0x00000012001e7308 */ /* 0x000e220000002000 */
[----:B------:R-:W-:Y:S02]  /*1ef0*/  IADD3.X R25, R106, c[0x0][0x16c], RZ, P1, !PT ;  /* 0x00005b006a197a10 */ /* 0x000fe40000ffe4ff */
[C---:B0-----:R-:W-:Y:S02]  /*1f00*/  FSETP.GT.AND P1, PT, R30.reuse, 8.50705917302346158658e+37, PT ;  /* 0x7e8000001e00780b */ /* 0x041fe40003f24000 */
[----:B------:R-:W-:-:S11]  /*1f10*/  FSETP.GEU.AND P0, PT, R30, 1.175494350822287508e-38, PT ;  /* 0x008000001e00780b */ /* 0x000fd60003f0e000 */
[----:B------:R-:W-:-:S04]  /*1f20*/  @P1 FMUL R30, R30, 0.25 ;  /* 0x3e8000001e1e1820 */ /* 0x000fc80000400000 */
[----:B------:R-:W-:-:S04]  /*1f30*/  @!P0 FMUL R30, R30, 16777216 ;  /* 0x4b8000001e1e8820 */ /* 0x000fc80000400000 */
[----:B------:R0:W1:Y:S01]  /*1f40*/  MUFU.RCP R20, R30 ;  /* 0x0000001e00147308 */ /* 0x0000620000001000 */
[----:B------:R-:W-:-:S05]  /*1f50*/  FSEL R19, R80, 1, P1 ;  /* 0x3f80000050137808 */ /* 0x000fca0000800000 */
[----:B------:R-:W-:Y:S01]  /*1f60*/  @!P0 FMUL R19, R19, 16777216 ;  /* 0x4b80000013138820 */ /* 0x000fe20000400000 */
[--C-:B0-----:R-:W-:Y:S02]  /*1f70*/  HADD2.F32 R30, -RZ, R36.reuse.H1_H1 ;  /* 0x30000024ff1e7230 */ /* 0x101fe40000004100 */
[----:B------:R-:W-:Y:S01]  /*1f80*/  HADD2.F32 R36, -RZ, R36.H0_H0 ;  /* 0x20000024ff247230 */ /* 0x000fe20000004100 */
[----:B-1----:R-:W-:Y:S02]  /*1f90*/  FMUL R20, R20, R19 ;  /* 0x0000001314147220 */ /* 0x002fe40000400000 */
[----:B------:R-:W-:Y:S01]  /*1fa0*/  FMUL R21, R30, R30 ;  /* 0x0000001e1e157220 */ /* 0x000fe20000400000 */
[----:B------:R-:W-:Y:S01]  /*1fb0*/  HADD2.F32 R34, -RZ, R37.H0_H0 ;  /* 0x20000025ff227230 */ /* 0x000fe20000004100 */
[-C--:B------:R-:W-:Y:S01]  /*1fc0*/  FMUL R19, R17, R20.reuse ;  /* 0x0000001411137220 */ /* 0x080fe20000400000 */
[----:B------:R-:W-:Y:S01]  /*1fd0*/  FMUL R32, R35, R20 ;  /* 0x0000001423207220 */ /* 0x000fe20000400000 */
[----:B------:R-:W-:Y:S01]  /*1fe0*/  FFMA R21, R36, R36, R21 ;  /* 0x0000002424157223 */ /* 0x000fe20000000015 */
[-C--:B------:R-:W-:Y:S01]  /*1ff0*/  FMUL R31, R31, R20.reuse ;  /* 0x000000141f1f7220 */ /* 0x080fe20000400000 */
[----:B------:R-:W-:-:S02]  /*2000*/  FMUL R18, R33, R20 ;  /* 0x0000001421127220 */ /* 0x000fc40000400000 */
        /* <DEDUP_REMOVED lines=8> */
[----:B------:R-:W-:Y:S02]  /*2090*/  F2FP.PACK_AB R17, R18, R31 ;  /* 0x0000001f1211723e */ /* 0x000fe400000000ff */
[----:B------:R-:W-:Y:S01]  /*20a0*/  FFMA R21, R32, R32, R21 ;  /* 0x0000002020157223 */ /* 0x000fe20000000015 */
[----:B------:R-:W-:-:S02]  /*20b0*/  F2FP.PACK_AB R16, R29, R16 ;  /* 0x000000101d10723e */ /* 0x000fc400000000ff */
        /* <DEDUP_REMOVED lines=28> */
[----:B0-----:R-:W-:-:S03]  /*2280*/  HADD2.F32 R27, -RZ, R40.H1_H1 ;  /* 0x30000028ff1b7230 */ /* 0x001fc60000004100 */
[----:B-1----:R-:W-:-:S04]  /*2290*/  FMUL R21, R21, R24 ;  /* 0x0000001815157220 */ /* 0x002fc80000400000 */
[-C--:B------:R-:W-:Y:S01]  /*22a0*/  FMUL R36, R36, R21.reuse ;  /* 0x0000001524247220 */ /* 0x080fe20000400000 */
[-C--:B------:R-:W-:Y:S01]  /*22b0*/  FMUL R17, R30, R21.reuse ;  /* 0x000000151e117220 */ /* 0x080fe20000400000 */
[-C--:B------:R-:W-:Y:S01]  /*22c0*/  FMUL R34, R34, R21.reuse ;  /* 0x0000001522227220 */ /* 0x080fe20000400000 */
[-C--:B------:R-:W-:Y:S01]  /*22d0*/  FMUL R19, R32, R21.reuse ;  /* 0x0000001520137220 */ /* 0x080fe20000400000 */
[-C--:B------:R-:W-:Y:S01]  /*22e0*/  FMUL R76, R76, R21.reuse ;  /* 0x000000154c4c7220 */ /* 0x080fe20000400000 */
[-C--:B------:R-:W-:Y:S01]  /*22f0*/  FMUL R25, R38, R21.reuse ;  /* 0x0000001526197220 */ /* 0x080fe20000400000 */
[-C--:B------:R-:W-:Y:S01]  /*2300*/  FMUL R24, R18, R21.reuse ;  /* 0x0000001512187220 */ /* 0x080fe20000400000 */
[----:B------:R-:W-:Y:S01]  /*2310*/  FMUL R31, R16, R21 ;  /* 0x00000015101f7220 */ /* 0x000fe20000400000 */
[----:B------:R-:W-:Y:S02]  /*2320*/  F2FP.PACK_AB R16, R17, R36 ;  /* 0x000000241110723e */ /* 0x000fe400000000ff */
[----:B------:R-:W-:-:S02]  /*2330*/  F2FP.PACK_AB R17, R19, R34 ;  /* 0x000000221311723e */ /* 0x000fc400000000ff */
[----:B------:R-:W-:Y:S01]  /*2340*/  F2FP.PACK_AB R18, R25, R76 ;  /* 0x0000004c1912723e */ /* 0x000fe200000000ff */
[----:B------:R-:W-:Y:S01]  /*2350*/  HADD2.F32 R25, -RZ, R40.H0_H0 ;  /* 0x20000028ff197230 */ /* 0x000fe20000004100 */
[----:B------:R-:W-:Y:S01]  /*2360*/  F2FP.PACK_AB R19, R31, R24 ;  /* 0x000000181f13723e */ /* 0x000fe200000000ff */
        /* <DEDUP_REMOVED lines=35> */
[----:B-1----:R-:W-:Y:S01]  /*25a0*/  FMUL R24, R24, R19 ;  /* 0x0000001318187220 */ /* 0x002fe20000400000 */
[----:B------:R-:W-:-:S03]  /*25b0*/  HADD2.F32 R44, -RZ, R44.H0_H0 ;  /* 0x2000002cff2c7230 */ /* 0x000fc60000004100 */
[-C--:B------:R-:W-:Y:S01]  /*25c0*/  FMUL R19, R17, R24.reuse ;  /* 0x0000001811137220 */ /* 0x080fe20000400000 */
[-C--:B------:R-:W-:Y:S01]  /*25d0*/  FMUL R34, R43, R24.reuse ;  /* 0x000000182b227220 */ /* 0x080fe20000400000 */
[-C--:B------:R-:W-:Y:S01]  /*25e0*/  FMUL R16, R25, R24.reuse ;  /* 0x0000001819107220 */ /* 0x080fe20000400000 */
[-C--:B------:R-:W-:Y:S01]  /*25f0*/  FMUL R31, R31, R24.reuse ;  /* 0x000000181f1f7220 */ /* 0x080fe20000400000 */
[----:B------:R-:W-:Y:S01]  /*2600*/  FMUL R18, R41, R24 ;  /* 0x0000001829127220 */ /* 0x000fe20000400000 */
[----:B------:R-:W-:Y:S01]  /*2610*/  FMUL R25, R30, R30 ;  /* 0x0000001e1e197220 */ /* 0x000fe20000400000 */
[-C--:B------:R-:W-:Y:S01]  /*2620*/  FMUL R35, R35, R24.reuse ;  /* 0x0000001823237220 */ /* 0x080fe20000400000 */
[----:B------:R-:W-:Y:S01]  /*2630*/  FMUL R32, R33, R24 ;  /* 0x0000001821207220 */ /* 0x000fe20000400000 */
[----:B------:R-:W-:Y:S01]  /*2640*/  F2FP.PACK_AB R19, R34, R19 ;  /* 0x000000132213723e */ /* 0x000fe200000000ff */
[----:B------:R-:W-:Y:S01]  /*2650*/  HADD2.F32 R34, -RZ, R45.H0_H0 ;  /* 0x2000002dff227230 */ /* 0x000fe20000004100 */
[----:B------:R-:W-:Y:S01]  /*2660*/  FFMA R25, R44, R44, R25 ;  /* 0x0000002c2c197223 */ /* 0x000fe20000000019 */
[----:B------:R-:W-:-:S02]  /*2670*/  F2FP.PACK_AB R17, R18, R31 ;  /* 0x0000001f1211723e */ /* 0x000fc400000000ff */
[----:B------:R-:W-:Y:S01]  /*2680*/  F2FP.PACK_AB R18, R32, R35 ;  /* 0x000000232012723e */ /* 0x000fe200000000ff */
[----:B------:R-:W-:Y:S01]  /*2690*/  HADD2.F32 R32, -RZ, R45.H1_H1 ;  /* 0x3000002dff207230 */ /* 0x000fe20000004100 */
[----:B------:R-:W-:Y:S01]  /*26a0*/  FMUL R27, R27, R24 ;  /* 0x000000181b1b7220 */ /* 0x000fe20000400000 */
[----:B------:R-:W-:Y:S01]  /*26b0*/  FFMA R25, R34, R34, R25 ;  /* 0x0000002222197223 */ /* 0x000fe20000000019 */
[----:B------:R-:W-:-:S03]  /*26c0*/  HADD2.F32 R36, -RZ, R46.H0_H0 ;  /* 0x2000002eff247230 */ /* 0x000fc60000004100 */
[----:B------:R-:W-:Y:S01]  /*26d0*/  FFMA R25, R32, R32, R25 ;  /* 0x0000002020197223 */ /* 0x000fe20000000019 */
[----:B------:R-:W-:Y:S01]  /*26e0*/  F2FP.PACK_AB R16, R27, R16 ;  /* 0x000000101b10723e */ /* 0x000fe200000000ff */
[----:B------:R-:W-:Y:S02]  /*26f0*/  HADD2.F32 R46, -RZ, R46.H1_H1 ;  /* 0x3000002eff2e7230 */ /* 0x000fe40000004100 */
[----:B------:R-:W-:Y:S02]  /*2700*/  FFMA R25, R36, R36, R25 ;  /* 0x0000002424197223 */ /* 0x000fe40000000019 */
        /* <DEDUP_REMOVED lines=35> */
[----:B------:R-:W-:Y:S01]  /*2940*/  F2FP.PACK_AB R18, R29, R36 ;  /* 0x000000241d12723e */ /* 0x000fe200000000ff */
[----:B------:R-:W-:Y:S01]  /*2950*/  HADD2.F32 R48, -RZ, R48.H0_H0 ;  /* 0x20000030ff307230 */ /* 0x000fe20000004100 */
[----:B------:R-:W-:Y:S01]  /*2960*/  F2FP.PACK_AB R16, R17, R44 ;  /* 0x0000002c1110723e */ /* 0x000fe200000000ff */
[----:B------:R-:W-:Y:S01]  /*2970*/  FMUL R29, R27, R27 ;  /* 0x0000001b1b1d7220 */ /* 0x000fe20000400000 */
[----:B------:R-:W-:-:S02]  /*2980*/  F2FP.PACK_AB R17, R19, R34 ;  /* 0x000000221311723e */ /* 0x000fc400000000ff */
[----:B------:R-:W-:Y:S01]  /*2990*/  F2FP.PACK_AB R19, R31, R28 ;  /* 0x0000001c1f13723e */ /* 0x000fe200000000ff */
[--C-:B------:R-:W-:Y:S01]  /*29a0*/  HADD2.F32 R28, -RZ, R49.reuse.H0_H0 ;  /* 0x20000031ff1c7230 */ /* 0x100fe20000004100 */
[----:B------:R-:W-:Y:S01]  /*29b0*/  FFMA R29, R48, R48, R29 ;  /* 0x00000030301d7223 */ /* 0x000fe2000000001d */
[----:B------:R-:W-:-:S03]  /*29c0*/  HADD2.F32 R49, -RZ, R49.H1_H1 ;  /* 0x30000031ff317230 */ /* 0x000fc60000004100 */
[----:B------:R-:W-:Y:S01]  /*29d0*/  FFMA R30, R28, R28, R29 ;  /* 0x0000001c1c1e7223 */ /* 0x000fe2000000001d */
[----:B------:R-:W-:-:S03]  /*29e0*/  HADD2.F32 R29, -RZ, R50.H0_H0 ;  /* 0x20000032ff1d7230 */ /* 0x000fc60000004100 */
[----:B------:R-:W-:Y:S01]  /*29f0*/  FFMA R30, R49, R49, R30 ;  /* 0x00000031311e7223 */ /* 0x000fe2000000001e */
[----:B------:R0:W-:Y:S01]  /*2a00*/  @!P3 STG.E.128 [R100.64], R16 ;  /* 0x000000106400b986 */ /* 0x0001e2000c101d04 */
[----:B------:R-:W-:Y:S02]  /*2a10*/  HADD2.F32 R50, -RZ, R50.H1_H1 ;  /* 0x30000032ff327230 */ /* 0x000fe40000004100 */
[----:B0-----:R-:W-:Y:S01]  /*2a20*/  FFMA R17, R29, R29, R30 ;  /* 0x0000001d1d117223 */ /* 0x001fe2000000001e */
[----:B------:R-:W-:-:S03]  /*2a30*/  HADD2.F32 R16, -RZ, R51.H0_H0 ;  /* 0x20000033ff107230 */ /* 0x000fc60000004100 */
[----:B------:R-:W-:Y:S01]  /*2a40*/  FFMA R17, R50, R50, R17 ;  /* 0x0000003232117223 */ /* 0x000fe20000000011 */
[----:B------:R-:W-:-:S03]  /*2a50*/  HADD2.F32 R51, -RZ, R51.H1_H1 ;  /* 0x30000033ff337230 */ /* 0x000fc60000004100 */
[----:B------:R-:W-:-:S04]  /*2a60*/  FFMA R18, R16, R16, R17 ;  /* 0x0000001010127223 */ /* 0x000fc80000000011 */
[----:B------:R-:W-:-:S05]  /*2a70*/  FFMA R18, R51, R51, R18 ;  /* 0x0000003333127223 */ /* 0x000fca0000000012 */
[----:B------:R-:W0:Y:S02]  /*2a80*/  SHFL.BFLY PT, R17, R18, 0x8, 0x1f ;  /* 0x0d001f0012117f89 */ /* 0x000e2400000e0000 */
[----:B0-----:R-:W-:-:S05]  /*2a90*/  FADD R17, R18, R17 ;  /* 0x0000001112117221 */ /* 0x001fca0000000000 */
[----:B------:R-:W0:Y:S02]  /*2aa0*/  SHFL.BFLY PT, R30, R17, 0x4, 0x1f ;  /* 0x0c801f00111e7f89 */ /* 0x000e2400000e0000 */
[----:B0-----:R-:W-:-:S05]  /*2ab0*/  FADD R30, R17, R30 ;  /* 0x0000001e111e7221 */ /* 0x001fca0000000000 */
[----:B------:R-:W0:Y:S01]  /*2ac0*/  SHFL.BFLY PT, R19, R30, 0x2, 0x1f ;  /* 0x0c401f001e137f89 */ /* 0x000e2200000e0000 */
[--C-:B------:R-:W-:Y:S02]  /*2ad0*/  HADD2.F32 R17, -RZ, R52.reuse.H1_H1 ;  /* 0x30000034ff117230 */ /* 0x100fe40000004100 */
[----:B------:R-:W-:Y:S01]  /*2ae0*/  HADD2.F32 R52, -RZ, R52.H0_H0 ;  /* 0x20000034ff347230 */ /* 0x000fe20000004100 */
[----:B0-----:R-:W-:-:S05]  /*2af0*/  FADD R32, R30, R19 ;  /* 0x000000131e207221 */ /* 0x001fca0000000000 */
[----:B------:R-:W0:Y:S01]  /*2b00*/  SHFL.BFLY PT, R19, R32, 0x1, 0x1f ;  /* 0x0c201f0020137f89 */ /* 0x000e2200000e0000 */
[----:B------:R-:W-:Y:S01]  /*2b10*/  FMUL R31, R17, R17 ;  /* 0x00000011111f7220 */ /* 0x000fe20000400000 */
[----:B------:R-:W-:-:S03]  /*2b20*/  HADD2.F32 R30, -RZ, R53.H0_H0 ;  /* 0x20000035ff1e7230 */ /* 0x000fc60000004100 */
[----:B------:R-:W-:Y:S01]  /*2b30*/  FFMA R31, R52, R52, R31 ;  /* 0x00000034341f7223 */ /* 0x000fe2000000001f */
[----:B------:R-:W-:Y:S01]  /*2b40*/  HADD2.F32 R53, -RZ, R53.H1_H1 ;  /* 0x30000035ff357230 */ /* 0x000fe20000004100 */
[----:B0-----:R-:W-:Y:S02]  /*2b50*/  FADD R19, R32, R19 ;  /* 0x0000001320137221 */ /* 0x001fe40000000000 */
[----:B------:R-:W-:Y:S01]  /*2b60*/  FFMA R32, R30, R30, R31 ;  /* 0x0000001e1e207223 */ /* 0x000fe2000000001f */
[--C-:B------:R-:W-:Y:S01]  /*2b70*/  HADD2.F32 R31, -RZ, R54.reuse.H0_H0 ;  /* 0x20000036ff1f7230 */ /* 0x100fe20000004100 */
[----:B------:R-:W-:Y:S02]  /*2b80*/  FADD R33, R19, c[0x0][0x178] ;  /* 0x00005e0013217621 */ /* 0x000fe40000000000 */
[----:B------:R-:W-:Y:S01]  /*2b90*/  FFMA R32, R53, R53, R32 ;  /* 0x0000003535207223 */ /* 0x000fe20000000020 */
[----:B------:R-:W-:Y:S01]  /*2ba0*/  HADD2.F32 R54, -RZ, R54.H1_H1 ;  /* 0x30000036ff367230 */ /* 0x000fe20000004100 */
[----:B------:R0:W1:Y:S02]  /*2bb0*/  MUFU.SQRT R19, R33 ;  /* 0x0000002100137308 */ /* 0x0000640000002000 */
        /* <DEDUP_REMOVED lines=13> */
[--C-:B------:R-:W-:Y:S02]  /*2c90*/  HADD2.F32 R33, -RZ, R56.reuse.H1_H1 ;  /* 0x30000038ff217230 */ /* 0x100fe40000004100 */
[----:B------:R-:W-:Y:S02]  /*2ca0*/  HADD2.F32 R56, -RZ, R56.H0_H0 ;  /* 0x20000038ff387230 */ /* 0x000fe40000004100 */
[--C-:B------:R-:W-:Y:S02]  /*2cb0*/  HADD2.F32 R36, -RZ, R57.reuse.H0_H0 ;  /* 0x20000039ff247230 */ /* 0x100fe40000004100 */
[----:B------:R-:W-:Y:S01]  /*2cc0*/  HADD2.F32 R57, -RZ, R57.H1_H1 ;  /* 0x30000039ff397230 */ /* 0x000fe20000004100 */
[----:B0-----:R-:W-:-:S04]  /*2cd0*/  FADD R37, R38, R37 ;  /* 0x0000002526257221 */ /* 0x001fc80000000000 */
[----:B------:R-:W-:Y:S01]  /*2ce0*/  FADD R39, R37, c[0x0][0x178] ;  /* 0x00005e0025277621 */ /* 0x000fe20000000000 */
[----:B------:R-:W-:-:S04]  /*2cf0*/  FMUL R37, R33, R33 ;  /* 0x0000002121257220 */ /* 0x000fc80000400000 */
[----:B------:R-:W-:-:S04]  /*2d00*/  FFMA R37, R56, R56, R37 ;  /* 0x0000003838257223 */ /* 0x000fc80000000025 */
[----:B------:R-:W-:Y:S01]  /*2d10*/  FFMA R38, R36, R36, R37 ;  /* 0x0000002424267223 */ /* 0x000fe20000000025 */
[----:B------:R-:W-:-:S03]  /*2d20*/  HADD2.F32 R37, -RZ, R58.H0_H0 ;  /* 0x2000003aff257230 */ /* 0x000fc60000004100 */
[----:B------:R-:W-:Y:S01]  /*2d30*/  FFMA R38, R57, R57, R38 ;  /* 0x0000003939267223 */ /* 0x000fe20000000026 */
[----:B------:R0:W3:Y:S01]  /*2d40*/  MUFU.SQRT R34, R39 ;  /* 0x0000002700227308 */ /* 0x0000e20000002000 */
        /* <DEDUP_REMOVED lines=15> */
[----:B------:R-:W-:-:S03]  /*2e40*/  HADD2.F32 R60, -RZ, R60.H0_H0 ;  /* 0x2000003cff3c7230 */ /* 0x000fc60000004100 */
[----:B------:R-:W-:-:S04]  /*2e50*/  FMUL R43, R39, R39 ;  /* 0x00000027272b7220 */ /* 0x000fc80000400000 */
[----:B------:R-:W-:Y:S01]  /*2e60*/  FFMA R42, R60, R60, R43 ;  /* 0x0000003c3c2a7223 */ /* 0x000fe2000000002b */
[----:B0-----:R-:W-:Y:S01]  /*2e70*/  FADD R44, R41, R44 ;  /* 0x0000002c292c7221 */ /* 0x001fe20000000000 */
[----:B------:R-:W-:-:S03]  /*2e80*/  HADD2.F32 R41, -RZ, R61.H0_H0 ;  /* 0x2000003dff297230 */ /* 0x000fc60000004100 */
[----:B------:R-:W-:Y:S01]  /*2e90*/  FADD R44, R44, c[0x0][0x178] ;  /* 0x00005e002c2c7621 */ /* 0x000fe20000000000 */
[----:B------:R-:W-:-:S03]  /*2ea0*/  HADD2.F32 R61, -RZ, R61.H1_H1 ;  /* 0x3000003dff3d7230 */ /* 0x000fc60000004100 */
[----:B------:R0:W4:Y:S02]  /*2eb0*/  MUFU.SQRT R102, R44 ;  /* 0x0000002c00667308 */ /* 0x0001240000002000 */
[----:B0-----:R-:W-:Y:S01]  /*2ec0*/  FFMA R44, R41, R41, R42 ;  /* 0x00000029292c7223 */ /* 0x001fe2000000002a */
[----:B------:R-:W-:-:S03]  /*2ed0*/  HADD2.F32 R42, -RZ, R62.H0_H0 ;  /* 0x2000003eff2a7230 */ /* 0x000fc60000004100 */
[----:B------:R-:W-:Y:S01]  /*2ee0*/  FFMA R43, R61, R61, R44 ;  /* 0x0000003d3d2b7223 */ /* 0x000fe2000000002c */
[----:B------:R-:W-:-:S03]  /*2ef0*/  HADD2.F32 R62, -RZ, R62.H1_H1 ;  /* 0x3000003eff3e7230 */ /* 0x000fc60000004100 */
[----:B------:R-:W-:Y:S01]  /*2f00*/  FFMA R45, R42, R42, R43 ;  /* 0x0000002a2a2d7223 */ /* 0x000fe2000000002b */
        /* <DEDUP_REMOVED lines=12> */
[----:B------:R-:W-:Y:S01]  /*2fd0*/  HADD2.F32 R77, -RZ, R64.H0_H0 ;  /* 0x20000040ff4d7230 */ /* 0x000fe20000004100 */
[----:B------:R-:W-:Y:S01]  /*2fe0*/  IADD3 R90, P1, R90, c[0x0][0x168], RZ ;  /* 0x00005a005a5a7a10 */ /* 0x000fe20007f3e0ff */
[----:B------:R-:W-:-:S03]  /*2ff0*/  HADD2.F32 R76, -RZ, R65.H0_H0 ;  /* 0x20000041ff4c7230 */ /* 0x000fc60000004100 */
[----:B------:R-:W-:Y:S01]  /*3000*/  IADD3.X R91, R89, c[0x0][0x16c], RZ, P1, !PT ;  /* 0x00005b00595b7a10 */ /* 0x000fe20000ffe4ff */
[----:B------:R-:W-:Y:S01]  /*3010*/  HADD2.F32 R89, -RZ, R65.H1_H1 ;  /* 0x30000041ff597230 */ /* 0x000fe20000004100 */
[----:B0-----:R-:W-:-:S04]  /*3020*/  FADD R46, R79, R46 ;  /* 0x0000002e4f2e7221 */ /* 0x001fc80000000000 */
[----:B------:R-:W-:Y:S01]  /*3030*/  FADD R92, R46, c[0x0][0x178] ;  /* 0x00005e002e5c7621 */ /* 0x000fe20000000000 */
[----:B------:R-:W-:-:S05]  /*3040*/  HADD2.F32 R46, -RZ, R64.H1_H1 ;  /* 0x30000040ff2e7230 */ /* 0x000fca0000004100 */
[----:B------:R-:W-:-:S04]  /*3050*/  FMUL R44, R46, R46 ;  /* 0x0000002e2e2c7220 */ /* 0x000fc80000400000 */
[----:B------:R-:W-:Y:S01]  /*3060*/  FFMA R45, R77, R77, R44 ;  /* 0x0000004d4d2d7223 */ /* 0x000fe2000000002c */
        /* <DEDUP_REMOVED lines=24> */
[----:B------:R-:W-:Y:S01]  /*31f0*/  FFMA R44, R68, R68, R67 ;  /* 0x00000044442c7223 */ /* 0x000fe20000000043 */
[----:B------:R-:W-:-:S03]  /*3200*/  HADD2.F32 R67, -RZ, R70.H0_H0 ;  /* 0x20000046ff437230 */ /* 0x000fc60000004100 */
[----:B------:R-:W-:Y:S01]  /*3210*/  FFMA R44, R65, R65, R44 ;  /* 0x00000041412c7223 */ /* 0x000fe2000000002c */
[----:B------:R0:W5:Y:S03]  /*3220*/  MUFU.SQRT R103, R92 ;  /* 0x0000005c00677308 */ /* 0x0001660000002000 */
[----:B------:R-:W-:-:S04]  /*3230*/  FFMA R44, R69, R69, R44 ;  /* 0x00000045452c7223 */ /* 0x000fc8000000002c */
[----:B------:R-:W-:Y:S01]  /*3240*/  FFMA R95, R67, R67, R44 ;  /* 0x00000043435f7223 */ /* 0x000fe2000000002c */
[----:B0-----:R-:W-:Y:S02]  /*3250*/  HADD2.F32 R92, -RZ, R70.H1_H1 ;  /* 0x30000046ff5c7230 */ /* 0x001fe40000004100 */
        /* <DEDUP_REMOVED lines=10> */
[----:B------:R0:W0:Y:S02]  /*3300*/  MUFU.SQRT R104, R66 ;  /* 0x0000004200687308 */ /* 0x0000240000002000 */
[----:B0-----:R-:W-:-:S05]  /*3310*/  FADD R66, R64, R99 ;  /* 0x0000006340427221 */ /* 0x001fca0000000000 */
[----:B------:R-:W0:Y:S01]  /*3320*/  SHFL.BFLY PT, R99, R66, 0x1, 0x1f ;  /* 0x0c201f0042637f89 */ /* 0x000e2200000e0000 */
[--C-:B--2---:R-:W-:Y:S02]  /*3330*/  HADD2.F32 R44, -RZ, R72.reuse.H1_H1 ;  /* 0x30000048ff2c7230 */ /* 0x104fe40000004100 */
[----:B------:R-:W-:-:S03]  /*3340*/  HADD2.F32 R72, -RZ, R72.H0_H0 ;  /* 0x20000048ff487230 */ /* 0x000fc60000004100 */
[----:B------:R-:W-:Y:S01]  /*3350*/  FMUL R71, R44, R44 ;  /* 0x0000002c2c477220 */ /* 0x000fe20000400000 */
[----:B------:R-:W-:-:S03]  /*3360*/  HADD2.F32 R64, -RZ, R73.H0_H0 ;  /* 0x20000049ff407230 */ /* 0x000fc60000004100 */
[----:B------:R-:W-:Y:S01]  /*3370*/  FFMA R71, R72, R72, R71 ;  /* 0x0000004848477223 */ /* 0x000fe20000000047 */
[----:B------:R-:W-:Y:S01]  /*3380*/  HADD2.F32 R73, -RZ, R73.H1_H1 ;  /* 0x30000049ff497230 */ /* 0x000fe20000004100 */
[----:B0-----:R-:W-:-:S04]  /*3390*/  FADD R99, R66, R99 ;  /* 0x0000006342637221 */ /* 0x001fc80000000000 */
[----:B------:R-:W-:-:S04]  /*33a0*/  FADD R100, R99, c[0x0][0x178] ;  /* 0x00005e0063647621 */ /* 0x000fc80000000000 */
[----:B------:R0:W2:Y:S01]  /*33b0*/  MUFU.SQRT R98, R100 ;  /* 0x0000006400627308 */ /* 0x0000a20000002000 */
[--C-:B------:R-:W-:Y:S01]  /*33c0*/  HADD2.F32 R66, -RZ, R74.reuse.H0_H0 ;  /* 0x2000004aff427230 */ /* 0x100fe20000004100 */
[----:B0-----:R-:W-:Y:S01]  /*33d0*/  FFMA R100, R64, R64, R71 ;  /* 0x0000004040647223 */ /* 0x001fe20000000047 */
[----:B------:R-:W-:-:S03]  /*33e0*/  HADD2.F32 R74, -RZ, R74.H1_H1 ;  /* 0x3000004aff4a7230 */ /* 0x000fc60000004100 */
[----:B------:R-:W-:-:S04]  /*33f0*/  FFMA R71, R73, R73, R100 ;  /* 0x0000004949477223 */ /* 0x000fc80000000064 */
        /* <DEDUP_REMOVED lines=8> */
[----:B------:R-:W0:Y:S01]  /*3480*/  SHFL.BFLY PT, R107, R106, 0x4, 0x1f ;  /* 0x0c801f006a6b7f89 */ /* 0x000e2200000e0000 */
[----:B-1----:R-:W-:Y:S01]  /*3490*/  FSETP.GT.AND P0, PT, R19, 8.50705917302346158658e+37, PT ;  /* 0x7e8000001300780b */ /* 0x002fe20003f04000 */
[----:B0-----:R-:W-:-:S05]  /*34a0*/  FADD R107, R106, R107 ;  /* 0x0000006b6a6b7221 */ /* 0x001fca0000000000 */
[----:B------:R-:W0:Y:S01]  /*34b0*/  SHFL.BFLY PT, R100, R107, 0x2, 0x1f ;  /* 0x0c401f006b647f89 */ /* 0x000e2200000e0000 */
[----:B------:R-:W-:-:S06]  /*34c0*/  FSETP.GEU.AND P5, PT, R19, 1.175494350822287508e-38, PT ;  /* 0x008000001300780b */ /* 0x000fcc0003fae000 */
[----:B------:R-:W-:Y:S01]  /*34d0*/  @P0 FMUL R19, R19, 0.25 ;  /* 0x3e80000013130820 */ /* 0x000fe20000400000 */
[----:B------:R-:W-:Y:S02]  /*34e0*/  FSEL R18, R80, 1, P0 ;  /* 0x3f80000050127808 */ /* 0x000fe40000000000 */
[----:B---3--:R-:W-:Y:S01]  /*34f0*/  FSETP.GT.AND P0, PT, R34, 8.50705917302346158658e+37, PT ;  /* 0x7e8000002200780b */ /* 0x008fe20003f04000 */
[----:B0-----:R-:W-:-:S05]  /*3500*/  FADD R108, R107, R100 ;  /* 0x000000646b6c7221 */ /* 0x001fca0000000000 */
[----:B------:R-:W0:Y:S01]  /*3510*/  SHFL.BFLY PT, R109, R108, 0x1, 0x1f ;  /* 0x0c201f006c6d7f89 */ /* 0x000e2200000e0000 */
[----:B------:R-:W-:-:S06]  /*3520*/  FSETP.GEU.AND P4, PT, R34, 1.175494350822287508e-38, PT ;  /* 0x008000002200780b */ /* 0x000fcc0003f8e000 */
[----:B------:R-:W-:Y:S01]  /*3530*/  @P0 FMUL R34, R34, 0.25 ;  /* 0x3e80000022220820 */ /* 0x000fe20000400000 */
[----:B------:R-:W-:Y:S02]  /*3540*/  FSEL R35, R80, 1, P0 ;  /* 0x3f80000050237808 */ /* 0x000fe40000000000 */
[C---:B----4-:R-:W-:Y:S02]  /*3550*/  FSETP.GT.AND P0, PT, R102.reuse, 8.50705917302346158658e+37, PT ;  /* 0x7e8000006600780b */ /* 0x050fe40003f04000 */
[----:B------:R-:W-:Y:S02]  /*3560*/  FSETP.GEU.AND P3, PT, R102, 1.175494350822287508e-38, PT ;  /* 0x008000006600780b */ /* 0x000fe40003f6e000 */
[----:B------:R-:W-:-:S09]  /*3570*/  FSEL R40, R80, 1, P0 ;  /* 0x3f80000050287808 */ /* 0x000fd20000000000 */
[----:B------:R-:W-:Y:S01]  /*3580*/  @P0 FMUL R102, R102, 0.25 ;  /* 0x3e80000066660820 */ /* 0x000fe20000400000 */
[----:B0-----:R-:W-:Y:S01]  /*3590*/  FADD R109, R108, R109 ;  /* 0x0000006d6c6d7221 */ /* 0x001fe20000000000 */
[----:B-----5:R-:W-:-:S03]  /*35a0*/  FSETP.GT.AND P0, PT, R103, 8.50705917302346158658e+37, PT ;  /* 0x7e8000006700780b */ /* 0x020fc60003f04000 */
[----:B------:R-:W-:-:S04]  /*35b0*/  FADD R109, R109, c[0x0][0x178] ;  /* 0x00005e006d6d7621 */ /* 0x000fc80000000000 */
[----:B------:R-:W0:Y:S01]  /*35c0*/  MUFU.SQRT R100, R109 ;  /* 0x0000006d00647308 */ /* 0x000e220000002000 */
[----:B------:R-:W-:Y:S02]  /*35d0*/  FSETP.GEU.AND P2, PT, R103, 1.175494350822287508e-38, PT ;  /* 0x008000006700780b */ /* 0x000fe40003f4e000 */
[----:B------:R-:W-:-:S03]  /*35e0*/  FSEL R47, R80, 1, P0 ;  /* 0x3f800000502f7808 */ /* 0x000fc60000000000 */
[----:B------:R-:W-:Y:S01]  /*35f0*/  @P0 FMUL R103, R103, 0.25 ;  /* 0x3e80000067670820 */ /* 0x000fe20000400000 */
[----:B------:R-:W-:Y:S02]  /*3600*/  FSETP.GT.AND P0, PT, R104, 8.50705917302346158658e+37, PT ;  /* 0x7e8000006800780b */ /* 0x000fe40003f04000 */
[----:B--2---:R-:W-:Y:S02]  /*3610*/  FSETP.GT.AND P6, PT, R98, 8.50705917302346158658e+37, PT ;  /* 0x7e8000006200780b */ /* 0x004fe40003fc4000 */
[----:B------:R-:W-:Y:S02]  /*3620*/  P2R R101, PR, RZ, 0x20 ;  /* 0x00000020ff657803 */ /* 0x000fe40000000000 */
[----:B0-----:R-:W-:Y:S02]  /*3630*/  FSETP.GT.AND P5, PT, R100, 8.50705917302346158658e+37, PT ;  /* 0x7e8000006400780b */ /* 0x001fe40003fa4000 */
[----:B------:R-:W-:-:S05]  /*3640*/  FSETP.GEU.AND P1, PT, R104, 1.175494350822287508e-38, PT ;  /* 0x008000006800780b */ /* 0x000fca0003f2e000 */
[----:B------:R-:W-:Y:S01]  /*3650*/  @P0 FMUL R104, R104, 0.25 ;  /* 0x3e80000068680820 */ /* 0x000fe20000400000 */
[----:B------:R-:W-:Y:S02]  /*3660*/  FSEL R97, R80, 1, P0 ;  /* 0x3f80000050617808 */ /* 0x000fe40000000000 */
[C---:B------:R-:W-:Y:S01]  /*3670*/  FSETP.GEU.AND P0, PT, R98.reuse, 1.175494350822287508e-38, PT ;  /* 0x008000006200780b */ /* 0x040fe20003f0e000 */
[----:B------:R-:W-:Y:S01]  /*3680*/  @P6 FMUL R98, R98, 0.25 ;  /* 0x3e80000062626820 */ /* 0x000fe20000400000 */
[----:B------:R-:W-:Y:S02]  /*3690*/  FSEL R99, R80, 1, P6 ;  /* 0x3f80000050637808 */ /* 0x000fe40003000000 */
[C---:B------:R-:W-:Y:S01]  /*36a0*/  FSETP.GEU.AND P6, PT, R100.reuse, 1.175494350822287508e-38, PT ;  /* 0x008000006400780b */ /* 0x040fe20003fce000 */
[----:B------:R-:W-:Y:S01]  /*36b0*/  @P5 FMUL R100, R100, 0.25 ;  /* 0x3e80000064645820 */ /* 0x000fe20000400000 */
[----:B------:R-:W-:Y:S01]  /*36c0*/  FSEL R80, R80, 1, P5 ;  /* 0x3f80000050507808 */ /* 0x000fe20002800000 */
[----:B------:R-:W-:Y:S01]  /*36d0*/  @!P4 FMUL R34, R34, 16777216 ;  /* 0x4b8000002222c820 */ /* 0x000fe20000400000 */
[----:B------:R-:W-:-:S05]  /*36e0*/  ISETP.NE.AND P5, PT, R101, RZ, PT ;  /* 0x000000ff6500720c */ /* 0x000fca0003fa5270 */
[----:B------:R-:W0:Y:S01]  /*36f0*/  MUFU.RCP R34, R34 ;  /* 0x0000002200227308 */ /* 0x000e220000001000 */
[----:B------:R-:W-:-:S07]  /*3700*/  @!P4 FMUL R35, R35, 16777216 ;  /* 0x4b8000002323c820 */ /* 0x000fce0000400000 */
[----:B------:R-:W-:Y:S01]  /*3710*/  @!P5 FMUL R19, R19, 16777216 ;  /* 0x4b8000001313d820 */ /* 0x000fe20000400000 */
[----:B------:R-:W-:Y:S01]  /*3720*/  @!P5 FMUL R18, R18, 16777216 ;  /* 0x4b8000001212d820 */ /* 0x000fe20000400000 */
[----:B------:R-:W-:Y:S02]  /*3730*/  ISETP.NE.AND P5, PT, R83, RZ, PT ;  /* 0x000000ff5300720c */ /* 0x000fe40003fa5270 */
[----:B------:R-:W-:Y:S02]  /*3740*/  SHF.R.U32.HI R83, RZ, 0x2, R0 ;  /* 0x00000002ff537819 */ /* 0x000fe40000011600 */
[----:B------:R-:W1:Y:S01]  /*3750*/  MUFU.RCP R19, R19 ;  /* 0x0000001300137308 */ /* 0x000e620000001000 */
[----:B------:R-:W-:Y:S01]  /*3760*/  @!P2 FMUL R103, R103, 16777216 ;  /* 0x4b8000006767a820 */ /* 0x000fe20000400000 */
[----:B------:R-:W-:Y:S01]  /*3770*/  LOP3.LUT R83, R83, 0x4, RZ, 0xc0, !PT ;  /* 0x0000000453537812 */ /* 0x000fe200078ec0ff */
[----:B0-----:R-:W-:Y:S01]  /*3780*/  FMUL R106, R34, R35 ;  /* 0x00000023226a7220 */ /* 0x001fe20000400000 */
[----:B------:R-:W-:Y:S01]  /*3790*/  @!P6 FMUL R100, R100, 16777216 ;  /* 0x4b8000006464e820 */ /* 0x000fe20000400000 */
[----:B------:R-:W-:-:S02]  /*37a0*/  @!P3 FMUL R102, R102, 16777216 ;  /* 0x4b8000006666b820 */ /* 0x000fc40000400000 */
[----:B------:R0:W-:Y:S01]  /*37b0*/  STS [R83+0x40], R25 ;  /* 0x0000401953007388 */ /* 0x0001e20000000800 */
[----:B------:R-:W2:Y:S01]  /*37c0*/  MUFU.RCP R34, R103 ;  /* 0x0000006700227308 */ /* 0x000ea20000001000 */
[----:B------:R-:W-:Y:S01]  /*37d0*/  @!P1 FMUL R104, R104, 16777216 ;  /* 0x4b80000068689820 */ /* 0x000fe20000400000 */
[----:B------:R-:W-:Y:S01]  /*37e0*/  ISETP.NE.AND P4, PT, R82, RZ, PT ;  /* 0x000000ff5200720c */ /* 0x000fe20003f85270 */
[----:B0-----:R-:W-:-:S05]  /*37f0*/  FMUL R25, R17, R106 ;  /* 0x0000006a11197220 */ /* 0x001fca0000400000 */
[----:B------:R-:W0:Y:S01]  /*3800*/  MUFU.RCP R17, R100 ;  /* 0x0000006400117308 */ /* 0x000e220000001000 */
[----:B------:R-:W-:Y:S01]  /*3810*/  @!P0 FMUL R98, R98, 16777216 ;  /* 0x4b80000062628820 */ /* 0x000fe20000400000 */
[----:B-1----:R-:W-:-:S06]  /*3820*/  FMUL R82, R19, R18 ;  /* 0x0000001213527220 */ /* 0x002fcc0000400000 */
[----:B------:R-:W1:Y:S01]  /*3830*/  MUFU.RCP R101, R102 ;  /* 0x0000006600657308 */ /* 0x000e620000001000 */
[----:B------:R-:W-:Y:S01]  /*3840*/  @!P2 FMUL R47, R47, 16777216 ;  /* 0x4b8000002f2fa820 */ /* 0x000fe20000400000 */
[----:B------:R-:W-:Y:S01]  /*3850*/  STS [R83+0x10], R22 ;  /* 0x0000101653007388 */ /* 0x000fe20000000800 */
[-C--:B------:R-:W-:Y:S01]  /*3860*/  FMUL R18, R29, R82.reuse ;  /* 0x000000521d127220 */ /* 0x080fe20000400000 */
[-C--:B------:R-:W-:Y:S01]  /*3870*/  FMUL R19, R50, R82.reuse ;  /* 0x0000005232137220 */ /* 0x080fe20000400000 */
[----:B------:R-:W-:Y:S01]  /*3880*/  @!P0 FMUL R99, R99, 16777216 ;  /* 0x4b80000063638820 */ /* 0x000fe20000400000 */
[----:B------:R3:W-:Y:S01]  /*3890*/  STS [R83+0x28], R20 ;  /* 0x0000281453007388 */ /* 0x0007e20000000800 */
[----:B------:R-:W-:Y:S01]  /*38a0*/  @!P6 FMUL R80, R80, 16777216 ;  /* 0x4b8000005050e820 */ /* 0x000fe20000400000 */
[----:B------:R-:W4:Y:S01]  /*38b0*/  MUFU.RCP R104, R104 ;  /* 0x0000006800687308 */ /* 0x000f220000001000 */
[-C--:B------:R-:W-:Y:S01]  /*38c0*/  FMUL R48, R48, R82.reuse ;  /* 0x0000005230307220 */ /* 0x080fe20000400000 */
[----:B------:R5:W-:Y:S01]  /*38d0*/  STS [R83+0x30], R21 ;  /* 0x0000301553007388 */ /* 0x000be20000000800 */
[-C--:B------:R-:W-:Y:S01]  /*38e0*/  FMUL R27, R27, R82.reuse ;  /* 0x000000521b1b7220 */ /* 0x080fe20000400000 */
[-C--:B------:R-:W-:Y:S01]  /*38f0*/  FMUL R28, R28, R82.reuse ;  /* 0x000000521c1c7220 */ /* 0x080fe20000400000 */
[-C--:B------:R-:W-:Y:S01]  /*3900*/  FMUL R49, R49, R82.reuse ;  /* 0x0000005231317220 */ /* 0x080fe20000400000 */
[----:B------:R0:W-:Y:S01]  /*3910*/  STS [R83+0x18], R23 ;  /* 0x0000181753007388 */ /* 0x0001e20000000800 */
[-C--:B------:R-:W-:Y:S01]  /*3920*/  FMUL R51, R51, R82.reuse ;  /* 0x0000005233337220 */ /* 0x080fe20000400000 */
[----:B---3--:R-:W-:Y:S01]  /*3930*/  FMUL R20, R16, R82 ;  /* 0x0000005210147220 */ /* 0x008fe20000400000 */
[-C--:B------:R-:W-:Y:S01]  /*3940*/  FMUL R22, R53, R106.reuse ;  /* 0x0000006a35167220 */ /* 0x080fe20000400000 */
[----:B------:R3:W-:Y:S01]  /*3950*/  STS [R83+0x38], R24 ;  /* 0x0000381853007388 */ /* 0x0007e20000000800 */
[----:B------:R-:W4:Y:S01]  /*3960*/  MUFU.RCP R98, R98 ;  /* 0x0000006200627308 */ /* 0x000f220000001000 */
[-C--:B-----5:R-:W-:Y:S01]  /*3970*/  FMUL R21, R30, R106.reuse ;  /* 0x0000006a1e157220 */ /* 0x0a0fe20000400000 */
[-C--:B------:R-:W-:Y:S01]  /*3980*/  FMUL R52, R52, R106.reuse ;  /* 0x0000006a34347220 */ /* 0x080fe20000400000 */
[-C--:B------:R-:W-:Y:S01]  /*3990*/  FMUL R31, R31, R106.reuse ;  /* 0x0000006a1f1f7220 */ /* 0x080fe20000400000 */
[-C--:B------:R-:W-:Y:S01]  /*39a0*/  FMUL R54, R54, R106.reuse ;  /* 0x0000006a36367220 */ /* 0x080fe20000400000 */
[-C--:B0-----:R-:W-:Y:S01]  /*39b0*/  FMUL R23, R32, R106.reuse ;  /* 0x0000006a20177220 */ /* 0x081fe20000400000 */
[----:B------:R-:W-:Y:S01]  /*39c0*/  IADD3 R14, P0, R14, c[0x0][0x168], RZ ;  /* 0x00005a000e0e7a10 */ /* 0x000fe20007f1e0ff */
[----:B------:R-:W-:Y:S01]  /*39d0*/  @!P3 FMUL R40, R40, 16777216 ;  /* 0x4b8000002828b820 */ /* 0x000fe20000400000 */
[----:B--2---:R-:W-:Y:S01]  /*39e0*/  FMUL R34, R34, R47 ;  /* 0x0000002f22227220 */ /* 0x004fe20000400000 */
[----:B---3--:R-:W-:Y:S01]  /*39f0*/  FMUL R24, R55, R106 ;  /* 0x0000006a37187220 */ /* 0x008fe20000400000 */
[----:B------:R-:W-:Y:S01]  /*3a00*/  FMUL R53, R17, R80 ;  /* 0x0000005011357220 */ /* 0x000fe20000400000 */
[----:B------:R-:W-:Y:S01]  /*3a10*/  F2FP.PACK_AB R18, R19, R18 ;  /* 0x000000121312723e */ /* 0x000fe200000000ff */
[----:B-1----:R-:W-:Y:S01]  /*3a20*/  FMUL R40, R101, R40 ;  /* 0x0000002865287220 */ /* 0x002fe20000400000 */
[----:B------:R-:W-:Y:S01]  /*3a30*/  F2FP.PACK_AB R16, R27, R48 ;  /* 0x000000301b10723e */ /* 0x000fe200000000ff */
[----:B------:R-:W-:Y:S01]  /*3a40*/  FMUL R43, R43, R34 ;  /* 0x000000222b2b7220 */ /* 0x000fe20000400000 */
[----:B------:R-:W-:Y:S01]  /*3a50*/  F2FP.PACK_AB R17, R49, R28 ;  /* 0x0000001c3111723e */ /* 0x000fe200000000ff */
[----:B------:R-:W-:Y:S01]  /*3a60*/  FMUL R32, R63, R34 ;  /* 0x000000223f207220 */ /* 0x000fe20000400000 */
[----:B------:R-:W-:-:S02]  /*3a70*/  F2FP.PACK_AB R19, R51, R20 ;  /* 0x000000143313723e */ /* 0x000fc400000000ff */
[----:B------:R-:W-:Y:S02]  /*3a80*/  F2FP.PACK_AB R21, R22, R21 ;  /* 0x000000151615723e */ /* 0x000fe400000000ff */
[----:B------:R-:W-:Y:S02]  /*3a90*/  IADD3.X R15, R15, c[0x0][0x16c], RZ, P0, !PT ;  /* 0x00005b000f0f7a10 */ /* 0x000fe400007fe4ff */
[----:B------:R-:W-:Y:S02]  /*3aa0*/  F2FP.PACK_AB R20, R25, R52 ;  /* 0x000000341914723e */ /* 0x000fe400000000ff */
[----:B------:R-:W-:Y:S02]  /*3ab0*/  F2FP.PACK_AB R22, R54, R31 ;  /* 0x0000001f3616723e */ /* 0x000fe400000000ff */
[----:B------:R-:W-:Y:S02]  /*3ac0*/  F2FP.PACK_AB R23, R24, R23 ;  /* 0x000000171817723e */ /* 0x000fe400000000ff */
[----:B------:R-:W-:Y:S01]  /*3ad0*/  IADD3 R8, P0, R8, c[0x0][0x168], RZ ;  /* 0x00005a0008087a10 */ /* 0x000fe20007f1e0ff */
[-C--:B------:R-:W-:Y:S01]  /*3ae0*/  FMUL R56, R56, R40.reuse ;  /* 0x0000002838387220 */ /* 0x080fe20000400000 */
[----:B------:R-:W-:Y:S01]  /*3af0*/  FMUL R33, R33, R40 ;  /* 0x0000002821217220 */ /* 0x000fe20000400000 */
[----:B------:R0:W-:Y:S01]  /*3b00*/  @!P4 STG.E.128 [R90.64], R16 ;  /* 0x000000105a00c986 */ /* 0x0001e2000c101d04 */
[----:B------:R-:W-:Y:S01]  /*3b10*/  IADD3.X R9, R9, c[0x0][0x16c], RZ, P0, !PT ;  /* 0x00005b0009097a10 */ /* 0x000fe200007fe4ff */
[----:B------:R-:W-:Y:S01]  /*3b20*/  @!P1 FMUL R97, R97, 16777216 ;  /* 0x4b80000061619820 */ /* 0x000fe20000400000 */
[----:B------:R-:W-:Y:S01]  /*3b30*/  F2FP.PACK_AB R27, R32, R43 ;  /* 0x0000002b201b723e */ /* 0x000fe200000000ff */
[----:B------:R1:W-:Y:S01]  /*3b40*/  @!P5 STG.E.128 [R14.64], R20 ;  /* 0x000000140e00d986 */ /* 0x0003e2000c101d04 */
[----:B------:R-:W-:-:S02]  /*3b50*/  IADD3 R4, P0, R4, c[0x0][0x168], RZ ;  /* 0x00005a0004047a10 */ /* 0x000fc40007f1e0ff */
[----:B------:R-:W-:Y:S01]  /*3b60*/  IADD3 R32, P1, R11, c[0x0][0x168], RZ ;  /* 0x00005a000b207a10 */ /* 0x000fe20007f3e0ff */
[----:B----4-:R-:W-:Y:S01]  /*3b70*/  FMUL R104, R104, R97 ;  /* 0x0000006168687220 */ /* 0x010fe20000400000 */
[----:B------:R-:W-:Y:S01]  /*3b80*/  ISETP.NE.AND P6, PT, R84, RZ, PT ;  /* 0x000000ff5400720c */ /* 0x000fe20003fc5270 */
[----:B------:R2:W-:Y:S01]  /*3b90*/  STS [R83+0x20], R26 ;  /* 0x0000201a53007388 */ /* 0x0005e20000000800 */
[----:B------:R-:W-:Y:S01]  /*3ba0*/  ISETP.NE.AND P2, PT, R85, RZ, PT ;  /* 0x000000ff5500720c */ /* 0x000fe20003f45270 */
[----:B------:R-:W-:Y:S01]  /*3bb0*/  FMUL R98, R98, R99 ;  /* 0x0000006362627220 */ /* 0x000fe20000400000 */
[----:B------:R-:W-:Y:S01]  /*3bc0*/  ISETP.NE.AND P3, PT, R86, RZ, PT ;  /* 0x000000ff5600720c */ /* 0x000fe20003f65270 */
[-C--:B------:R-:W-:Y:S01]  /*3bd0*/  FMUL R36, R36, R40.reuse ;  /* 0x0000002824247220 */ /* 0x080fe20000400000 */
[-C--:B------:R-:W-:Y:S01]  /*3be0*/  FMUL R57, R57, R40.reuse ;  /* 0x0000002839397220 */ /* 0x080fe20000400000 */
[----:B------:R-:W-:Y:S01]  /*3bf0*/  FMUL R37, R37, R40 ;  /* 0x0000002825257220 */ /* 0x000fe20000400000 */
[----:B0-----:R-:W-:-:S02]  /*3c00*/  F2FP.PACK_AB R16, R33, R56 ;  /* 0x000000382110723e */ /* 0x001fc400000000ff */
[----:B-1----:R-:W-:Y:S02]  /*3c10*/  LOP3.LUT R15, R5, 0x1f, R0, 0xf8, !PT ;  /* 0x0000001f050f7812 */ /* 0x002fe400078ef800 */
[----:B------:R-:W-:Y:S01]  /*3c20*/  IADD3.X R5, R7, c[0x0][0x16c], RZ, P0, !PT ;  /* 0x00005b0007057a10 */ /* 0x000fe200007fe4ff */
[-C--:B------:R-:W-:Y:S01]  /*3c30*/  FMUL R58, R58, R40.reuse ;  /* 0x000000283a3a7220 */ /* 0x080fe20000400000 */
[----:B------:R-:W-:Y:S01]  /*3c40*/  IADD3.X R33, R12, c[0x0][0x16c], RZ, P1, !PT ;  /* 0x00005b000c217a10 */ /* 0x000fe20000ffe4ff */
[-C--:B------:R-:W-:Y:S01]  /*3c50*/  FMUL R38, R38, R40.reuse ;  /* 0x0000002826267220 */ /* 0x080fe20000400000 */
[----:B------:R-:W-:Y:S01]  /*3c60*/  ISETP.GE.U32.AND P0, PT, R15, 0xf70, PT ;  /* 0x00000f700f00780c */ /* 0x000fe20003f06070 */
[----:B------:R-:W-:Y:S01]  /*3c70*/  FMUL R59, R59, R40 ;  /* 0x000000283b3b7220 */ /* 0x000fe20000400000 */
[-C--:B------:R-:W-:Y:S01]  /*3c80*/  FMUL R41, R41, R34.reuse ;  /* 0x0000002229297220 */ /* 0x080fe20000400000 */
[-C--:B--2---:R-:W-:Y:S01]  /*3c90*/  FMUL R26, R61, R34.reuse ;  /* 0x000000223d1a7220 */ /* 0x084fe20000400000 */
[----:B------:R-:W-:Y:S01]  /*3ca0*/  ISETP.NE.AND P4, PT, R87, RZ, PT ;  /* 0x000000ff5700720c */ /* 0x000fe20003f85270 */
[-C--:B------:R-:W-:Y:S01]  /*3cb0*/  FMUL R60, R60, R34.reuse ;  /* 0x000000223c3c7220 */ /* 0x080fe20000400000 */
[----:B------:R-:W-:Y:S01]  /*3cc0*/  IADD3 R12, P1, R13, c[0x0][0x168], RZ ;  /* 0x00005a000d0c7a10 */ /* 0x000fe20007f3e0ff */
[-C--:B------:R-:W-:Y:S01]  /*3cd0*/  FMUL R39, R39, R34.reuse ;  /* 0x0000002227277220 */ /* 0x080fe20000400000 */
[-C--:B------:R-:W-:Y:S01]  /*3ce0*/  FMUL R42, R42, R34.reuse ;  /* 0x000000222a2a7220 */ /* 0x080fe20000400000 */
[----:B------:R-:W-:Y:S01]  /*3cf0*/  FMUL R29, R62, R34 ;  /* 0x000000223e1d7220 */ /* 0x000fe20000400000 */
[----:B------:R-:W-:Y:S01]  /*3d00*/  ISETP.NE.AND P5, PT, R88, RZ, PT ;  /* 0x000000ff5800720c */ /* 0x000fe20003fa5270 */
[----:B------:R0:W-:Y:S01]  /*3d10*/  STS [R83+0x60], R34 ;  /* 0x0000602253007388 */ /* 0x0001e20000000800 */
        /* <DEDUP_REMOVED lines=8> */
[----:B------:R1:W-:Y:S01]  /*3da0*/  STS [R83+0x58], R40 ;  /* 0x0000582853007388 */ /* 0x0003e20000000800 */
[-C--:B------:R-:W-:Y:S01]  /*3db0*/  FMUL R68, R68, R98.reuse ;  /* 0x0000006244447220 */ /* 0x080fe20000400000 */
[-C--:B------:R-:W-:Y:S01]  /*3dc0*/  FMUL R45, R45, R98.reuse ;  /* 0x000000622d2d7220 */ /* 0x080fe20000400000 */
[-C--:B------:R-:W-:Y:S01]  /*3dd0*/  FMUL R65, R65, R98.reuse ;  /* 0x0000006241417220 */ /* 0x080fe20000400000 */
[-C--:B0-----:R-:W-:Y:S01]  /*3de0*/  FMUL R34, R69, R98.reuse ;  /* 0x0000006245227220 */ /* 0x081fe20000400000 */
[-C--:B------:R-:W-:Y:S01]  /*3df0*/  FMUL R67, R67, R98.reuse ;  /* 0x0000006243437220 */ /* 0x080fe20000400000 */
[-C--:B------:R-:W-:Y:S01]  /*3e00*/  FMUL R92, R92, R98.reuse ;  /* 0x000000625c5c7220 */ /* 0x080fe20000400000 */
[-C--:B------:R-:W-:Y:S01]  /*3e10*/  FMUL R70, R70, R98.reuse ;  /* 0x0000006246467220 */ /* 0x080fe20000400000 */
[----:B------:R-:W-:Y:S01]  /*3e20*/  FMUL R95, R95, R98 ;  /* 0x000000625f5f7220 */ /* 0x000fe20000400000 */
[----:B------:R-:W-:Y:S01]  /*3e30*/  ISETP.GE.U32.AND.EX P0, PT, R2, RZ, PT, P0 ;  /* 0x000000ff0200720c */ /* 0x000fe20003f06100 */
[-C--:B------:R-:W-:Y:S01]  /*3e40*/  FMUL R72, R72, R53.reuse ;  /* 0x0000003548487220 */ /* 0x080fe20000400000 */
[-C--:B------:R-:W-:Y:S01]  /*3e50*/  FMUL R47, R44, R53.reuse ;  /* 0x000000352c2f7220 */ /* 0x080fe20000400000 */
[-C--:B------:R-:W-:Y:S01]  /*3e60*/  FMUL R64, R64, R53.reuse ;  /* 0x0000003540407220 */ /* 0x080fe20000400000 */
[-C--:B------:R-:W-:Y:S01]  /*3e70*/  FMUL R73, R73, R53.reuse ;  /* 0x0000003549497220 */ /* 0x080fe20000400000 */
[-C--:B------:R-:W-:Y:S01]  /*3e80*/  FMUL R66, R66, R53.reuse ;  /* 0x0000003542427220 */ /* 0x080fe20000400000 */
[-C--:B------:R-:W-:Y:S01]  /*3e90*/  FMUL R49, R74, R53.reuse ;  /* 0x000000354a317220 */ /* 0x080fe20000400000 */
[-C--:B------:R-:W-:Y:S01]  /*3ea0*/  FMUL R71, R71, R53.reuse ;  /* 0x0000003547477220 */ /* 0x080fe20000400000 */
[----:B-1----:R-:W-:Y:S01]  /*3eb0*/  FMUL R40, R75, R53 ;  /* 0x000000354b287220 */ /* 0x002fe20000400000 */
[----:B------:R-:W-:-:S02]  /*3ec0*/  IADD3.X R13, R10, c[0x0][0x16c], RZ, P1, !PT ;  /* 0x00005b000a0d7a10 */ /* 0x000fc40000ffe4ff */
[----:B------:R-:W-:Y:S02]  /*3ed0*/  F2FP.PACK_AB R17, R57, R36 ;  /* 0x000000243911723e */ /* 0x000fe400000000ff */
[----:B------:R-:W-:Y:S02]  /*3ee0*/  F2FP.PACK_AB R18, R58, R37 ;  /* 0x000000253a12723e */ /* 0x000fe400000000ff */
[----:B------:R-:W-:Y:S02]  /*3ef0*/  F2FP.PACK_AB R19, R59, R38 ;  /* 0x000000263b13723e */ /* 0x000fe400000000ff */
[----:B------:R-:W-:Y:S02]  /*3f00*/  F2FP.PACK_AB R25, R26, R41 ;  /* 0x000000291a19723e */ /* 0x000fe400000000ff */
[----:B------:R-:W-:Y:S02]  /*3f10*/  IADD3 R10, P1, R3, c[0x0][0x168], RZ ;  /* 0x00005a00030a7a10 */ /* 0x000fe40007f3e0ff */
[----:B------:R-:W-:-:S02]  /*3f20*/  F2FP.PACK_AB R24, R39, R60 ;  /* 0x0000003c2718723e */ /* 0x000fc400000000ff */
[----:B------:R-:W-:Y:S02]  /*3f30*/  F2FP.PACK_AB R26, R29, R42 ;  /* 0x0000002a1d1a723e */ /* 0x000fe400000000ff */
[----:B------:R-:W-:Y:S02]  /*3f40*/  F2FP.PACK_AB R28, R46, R77 ;  /* 0x0000004d2e1c723e */ /* 0x000fe400000000ff */
[----:B------:R-:W-:Y:S02]  /*3f50*/  F2FP.PACK_AB R29, R89, R76 ;  /* 0x0000004c591d723e */ /* 0x000fe400000000ff */
[----:B------:R-:W-:Y:S02]  /*3f60*/  F2FP.PACK_AB R30, R35, R30 ;  /* 0x0000001e231e723e */ /* 0x000fe400000000ff */
[----:B------:R-:W-:Y:S02]  /*3f70*/  F2FP.PACK_AB R31, R96, R93 ;  /* 0x0000005d601f723e */ /* 0x000fe400000000ff */
[----:B------:R-:W-:-:S02]  /*3f80*/  F2FP.PACK_AB R20, R45, R68 ;  /* 0x000000442d14723e */ /* 0x000fc400000000ff */
[----:B------:R-:W-:Y:S02]  /*3f90*/  F2FP.PACK_AB R21, R34, R65 ;  /* 0x000000412215723e */ /* 0x000fe400000000ff */
[----:B------:R-:W-:Y:S02]  /*3fa0*/  F2FP.PACK_AB R22, R92, R67 ;  /* 0x000000435c16723e */ /* 0x000fe400000000ff */
[----:B------:R-:W-:Y:S01]  /*3fb0*/  F2FP.PACK_AB R23, R95, R70 ;  /* 0x000000465f17723e */ /* 0x000fe200000000ff */
[----:B------:R-:W-:Y:S01]  /*3fc0*/  @!P6 STG.E.128 [R32.64], R16 ;  /* 0x000000102000e986 */ /* 0x000fe2000c101d04 */
[----:B------:R-:W-:Y:S02]  /*3fd0*/  F2FP.PACK_AB R72, R47, R72 ;  /* 0x000000482f48723e */ /* 0x000fe400000000ff */
[----:B------:R-:W-:Y:S02]  /*3fe0*/  F2FP.PACK_AB R73, R73, R64 ;  /* 0x000000404949723e */ /* 0x000fe400000000ff */
[----:B------:R-:W-:-:S02]  /*3ff0*/  F2FP.PACK_AB R74, R49, R66 ;  /* 0x00000042314a723e */ /* 0x000fc400000000ff */
[----:B------:R-:W-:Y:S02]  /*4000*/  IADD3.X R11, R6, c[0x0][0x16c], RZ, P1, !PT ;  /* 0x00005b00060b7a10 */ /* 0x000fe40000ffe4ff */
[----:B------:R-:W-:Y:S01]  /*4010*/  F2FP.PACK_AB R75, R40, R71 ;  /* 0x00000047284b723e */ /* 0x000fe200000000ff */
[----:B------:R-:W-:Y:S04]  /*4020*/  @!P2 STG.E.128 [R8.64], R24 ;  /* 0x000000180800a986 */ /* 0x000fe8000c101d04 */
[----:B------:R-:W-:Y:S04]  /*4030*/  @!P3 STG.E.128 [R12.64], R28 ;  /* 0x0000001c0c00b986 */ /* 0x000fe8000c101d04 */
[----:B------:R-:W-:Y:S04]  /*4040*/  @!P4 STG.E.128 [R4.64], R20 ;  /* 0x000000140400c986 */ /* 0x000fe8000c101d04 */
[----:B------:R-:W-:Y:S04]  /*4050*/  STS [R83], R81 ;  /* 0x0000005153007388 */ /* 0x000fe80000000800 */
[----:B------:R-:W-:Y:S04]  /*4060*/  STS [R83+0x8], R78 ;  /* 0x0000084e53007388 */ /* 0x000fe80000000800 */
[----:B------:R-:W-:Y:S04]  /*4070*/  STS [R83+0x48], R82 ;  /* 0x0000485253007388 */ /* 0x000fe80000000800 */
[----:B------:R-:W-:Y:S04]  /*4080*/  STS [R83+0x50], R106 ;  /* 0x0000506a53007388 */ /* 0x000fe80000000800 */
[----:B------:R-:W-:Y:S04]  /*4090*/  STS [R83+0x68], R104 ;  /* 0x0000686853007388 */ /* 0x000fe80000000800 */
[----:B------:R-:W-:Y:S04]  /*40a0*/  STS [R83+0x70], R98 ;  /* 0x0000706253007388 */ /* 0x000fe80000000800 */
[----:B------:R-:W-:Y:S04]  /*40b0*/  STS [R83+0x78], R53 ;  /* 0x0000783553007388 */ /* 0x000fe80000000800 */
[----:B------:R-:W-:Y:S04]  /*40c0*/  @!P5 STG.E.128 [R10.64], R72 ;  /* 0x000000480a00d986 */ /* 0x000fe8000c101d04 */
[----:B------:R-:W-:Y:S06]  /*40d0*/  BAR.SYNC 0x0 ;  /* 0x0000000000007b1d */ /* 0x000fec0000000000 */
[----:B------:R-:W-:Y:S05]  /*40e0*/  @P0 EXIT ;  /* 0x000000000000094d */ /* 0x000fea0003800000 */
[----:B------:R-:W-:Y:S02]  /*40f0*/  LOP3.LUT R0, R0, 0x1f, RZ, 0xc0, !PT ;  /* 0x0000001f00007812 */ /* 0x000fe400078ec0ff */
[----:B------:R-:W-:-:S03]  /*4100*/  LEA R4, P0, R15, c[0x0][0x170], 0x2 ;  /* 0x00005c000f047a11 */ /* 0x000fc600078010ff */
[----:B------:R-:W0:Y:S01]  /*4110*/  LDS R3, [R0.X4] ;  /* 0x0000000000037984 */ /* 0x000e220000004800 */
[----:B------:R-:W-:-:S05]  /*4120*/  LEA.HI.X R5, R15, c[0x0][0x174], R2, 0x2, P0 ;  /* 0x00005d000f057a11 */ /* 0x000fca00000f1402 */
[----:B0-----:R-:W-:Y:S01]  /*4130*/  STG.E [R4.64], R3 ;  /* 0x0000000304007986 */ /* 0x001fe2000c101904 */
[----:B------:R-:W-:Y:S05]  /*4140*/  EXIT ;  /* 0x000000000000794d */ /* 0x000fea0003800000 */
.L_x_0:
[----:B------:R-:W-:-:S00]  /*4150*/  BRA `(.L_x_0) ;  /* 0xfffffff000007947 */ /* 0x000fc0000383ffff */
[----:B------:R-:W-:-:S00]  /*4160*/  NOP ;  /* 0x0000000000007918 */ /* 0x000fc00000000000 */
        /* <DEDUP_REMOVED lines=9> */
.L_x_1:


//--------------------- .nv.global.init           --------------------------
	.section	.nv.global.init,"aw",@progbits
.nv.global.init:
	.type		_$_str,@object
	.size		_$_str,(_$_str_$_2 - _$_str)
_$_str:
        /*0000*/ 	.byte	0x5f, 0x5f, 0x43, 0x55, 0x44, 0x41, 0x5f, 0x46, 0x54, 0x5a, 0x00
	.type		_$_str_$_2,@object
	.size		_$_str_$_2,(.L_1 - _$_str_$_2)
_$_str_$_2:
        /*000b*/ 	.byte	0x5f, 0x5f, 0x43, 0x55, 0x44, 0x41, 0x5f, 0x50, 0x52, 0x45, 0x43, 0x5f, 0x53, 0x51, 0x52, 0x54
        /*001b*/ 	.byte	0x00
.L_1:


//--------------------- .nv.shared.l2norm_fwd_kernel --------------------------
	.section	.nv.shared.l2norm_fwd_kernel,"aw",@nobits
	.align	16
